//
// Generated by NVIDIA NVVM Compiler
//
// Compiler Build ID: CL-36424714
// Cuda compilation tools, release 13.0, V13.0.88
// Based on NVVM 20.0.0
//

.version 9.0
.target sm_100
.address_size 64

	// .globl	_Z30attention_fwd_bf16_wmma_simplePK13__nv_bfloat16S1_S1_PS_iiiiif
.extern .shared .align 16 .b8 smem_raw[];

.visible .entry _Z30attention_fwd_bf16_wmma_simplePK13__nv_bfloat16S1_S1_PS_iiiiif(
	.param .u64 .ptr .align 1 _Z30attention_fwd_bf16_wmma_simplePK13__nv_bfloat16S1_S1_PS_iiiiif_param_0,
	.param .u64 .ptr .align 1 _Z30attention_fwd_bf16_wmma_simplePK13__nv_bfloat16S1_S1_PS_iiiiif_param_1,
	.param .u64 .ptr .align 1 _Z30attention_fwd_bf16_wmma_simplePK13__nv_bfloat16S1_S1_PS_iiiiif_param_2,
	.param .u64 .ptr .align 1 _Z30attention_fwd_bf16_wmma_simplePK13__nv_bfloat16S1_S1_PS_iiiiif_param_3,
	.param .u32 _Z30attention_fwd_bf16_wmma_simplePK13__nv_bfloat16S1_S1_PS_iiiiif_param_4,
	.param .u32 _Z30attention_fwd_bf16_wmma_simplePK13__nv_bfloat16S1_S1_PS_iiiiif_param_5,
	.param .u32 _Z30attention_fwd_bf16_wmma_simplePK13__nv_bfloat16S1_S1_PS_iiiiif_param_6,
	.param .u32 _Z30attention_fwd_bf16_wmma_simplePK13__nv_bfloat16S1_S1_PS_iiiiif_param_7,
	.param .u32 _Z30attention_fwd_bf16_wmma_simplePK13__nv_bfloat16S1_S1_PS_iiiiif_param_8,
	.param .f32 _Z30attention_fwd_bf16_wmma_simplePK13__nv_bfloat16S1_S1_PS_iiiiif_param_9
)
{
	.reg .pred 	%p<84>;
	.reg .b16 	%rs<161>;
	.reg .b32 	%r<253>;
	.reg .b32 	%f<372>;
	.reg .b64 	%rd<65>;

	ld.param.u64 	%rd8, [_Z30attention_fwd_bf16_wmma_simplePK13__nv_bfloat16S1_S1_PS_iiiiif_param_0];
	ld.param.u64 	%rd10, [_Z30attention_fwd_bf16_wmma_simplePK13__nv_bfloat16S1_S1_PS_iiiiif_param_1];
	ld.param.u64 	%rd11, [_Z30attention_fwd_bf16_wmma_simplePK13__nv_bfloat16S1_S1_PS_iiiiif_param_2];
	ld.param.u32 	%r83, [_Z30attention_fwd_bf16_wmma_simplePK13__nv_bfloat16S1_S1_PS_iiiiif_param_4];
	ld.param.u32 	%r79, [_Z30attention_fwd_bf16_wmma_simplePK13__nv_bfloat16S1_S1_PS_iiiiif_param_5];
	ld.param.u32 	%r80, [_Z30attention_fwd_bf16_wmma_simplePK13__nv_bfloat16S1_S1_PS_iiiiif_param_6];
	ld.param.u32 	%r81, [_Z30attention_fwd_bf16_wmma_simplePK13__nv_bfloat16S1_S1_PS_iiiiif_param_7];
	ld.param.u32 	%r82, [_Z30attention_fwd_bf16_wmma_simplePK13__nv_bfloat16S1_S1_PS_iiiiif_param_8];
	cvta.to.global.u64 	%rd1, %rd10;
	cvta.to.global.u64 	%rd2, %rd11;
	mov.u32 	%r1, %ctaid.x;
	mul.lo.s32 	%r84, %r79, %r83;
	mul.lo.s32 	%r85, %r84, %r80;
	setp.ge.s32 	%p2, %r1, %r85;
	@%p2 bra 	$L__BB0_81;
	mul.lo.s32 	%r86, %r80, %r79;
	div.s32 	%r87, %r1, %r86;
	div.s32 	%r88, %r1, %r80;
	rem.s32 	%r89, %r88, %r79;
	mul.lo.s32 	%r2, %r82, %r1;
	mad.lo.s32 	%r90, %r87, %r79, %r89;
	mul.lo.s32 	%r91, %r82, %r81;
	mul.lo.s32 	%r3, %r91, %r90;
	mov.u32 	%r245, %tid.x;
	setp.ge.s32 	%p3, %r245, %r82;
	@%p3 bra 	$L__BB0_4;
	mov.u32 	%r5, %ntid.x;
	cvta.to.global.u64 	%rd3, %rd8;
	mov.u32 	%r230, %r245;
$L__BB0_3:
	shl.b32 	%r92, %r230, 1;
	mov.u32 	%r93, smem_raw;
	add.s32 	%r94, %r93, %r92;
	add.s32 	%r95, %r230, %r2;
	mul.wide.s32 	%rd12, %r95, 2;
	add.s64 	%rd13, %rd3, %rd12;
	ld.global.nc.u16 	%rs2, [%rd13];
	st.shared.u16 	[%r94], %rs2;
	add.s32 	%r230, %r230, %r5;
	setp.lt.s32 	%p4, %r230, %r82;
	@%p4 bra 	$L__BB0_3;
$L__BB0_4:
	shl.b32 	%r96, %r82, 1;
	mov.u32 	%r97, smem_raw;
	add.s32 	%r8, %r97, %r96;
	add.s32 	%r9, %r8, %r96;
	bar.sync 	0;
	setp.ge.s32 	%p5, %r245, %r81;
	mov.f32 	%f359, 0fFF800000;
	@%p5 bra 	$L__BB0_8;
	setp.gt.s32 	%p6, %r82, 0;
	and.b32  	%r10, %r82, 15;
	mov.u32 	%r11, %ntid.x;
	@%p6 bra 	$L__BB0_26;
	ld.param.f32 	%f346, [_Z30attention_fwd_bf16_wmma_simplePK13__nv_bfloat16S1_S1_PS_iiiiif_param_9];
	mul.f32 	%f1, %f346, 0f00000000;
	mov.f32 	%f359, 0fFF800000;
	mov.u32 	%r241, %r245;
$L__BB0_7:
	shl.b32 	%r98, %r241, 2;
	add.s32 	%r99, %r9, %r98;
	st.shared.f32 	[%r99], %f1;
	max.f32 	%f359, %f359, %f1;
	add.s32 	%r241, %r241, %r11;
	setp.lt.s32 	%p7, %r241, %r81;
	@%p7 bra 	$L__BB0_7;
$L__BB0_8:
	shl.b32 	%r157, %r81, 2;
	add.s32 	%r40, %r9, %r157;
	mov.b32 	%r158, %f359;
	shfl.sync.bfly.b32	%r159|%p37, %r158, 16, 31, -1;
	mov.b32 	%f196, %r159;
	max.f32 	%f197, %f359, %f196;
	mov.b32 	%r160, %f197;
	shfl.sync.bfly.b32	%r161|%p38, %r160, 8, 31, -1;
	mov.b32 	%f198, %r161;
	max.f32 	%f199, %f197, %f198;
	mov.b32 	%r162, %f199;
	shfl.sync.bfly.b32	%r163|%p39, %r162, 4, 31, -1;
	mov.b32 	%f200, %r163;
	max.f32 	%f201, %f199, %f200;
	mov.b32 	%r164, %f201;
	shfl.sync.bfly.b32	%r165|%p40, %r164, 2, 31, -1;
	mov.b32 	%f202, %r165;
	max.f32 	%f203, %f201, %f202;
	mov.b32 	%r166, %f203;
	shfl.sync.bfly.b32	%r167|%p41, %r166, 1, 31, -1;
	mov.b32 	%f204, %r167;
	max.f32 	%f23, %f203, %f204;
	and.b32  	%r41, %r245, 31;
	setp.ne.s32 	%p42, %r41, 0;
	shr.u32 	%r168, %r245, 3;
	and.b32  	%r169, %r168, 124;
	add.s32 	%r42, %r40, %r169;
	@%p42 bra 	$L__BB0_10;
	st.shared.f32 	[%r42], %f23;
$L__BB0_10:
	bar.sync 	0;
	setp.gt.u32 	%p43, %r245, 31;
	shl.b32 	%r170, %r245, 2;
	add.s32 	%r43, %r40, %r170;
	@%p43 bra 	$L__BB0_15;
	mov.u32 	%r171, %ntid.x;
	add.s32 	%r172, %r171, 31;
	shr.u32 	%r173, %r172, 5;
	setp.ge.u32 	%p44, %r245, %r173;
	mov.f32 	%f360, 0fFF800000;
	@%p44 bra 	$L__BB0_13;
	ld.shared.f32 	%f360, [%r43];
$L__BB0_13:
	mov.b32 	%r174, %f360;
	shfl.sync.bfly.b32	%r175|%p45, %r174, 16, 31, -1;
	mov.b32 	%f206, %r175;
	max.f32 	%f207, %f360, %f206;
	mov.b32 	%r176, %f207;
	shfl.sync.bfly.b32	%r177|%p46, %r176, 8, 31, -1;
	mov.b32 	%f208, %r177;
	max.f32 	%f209, %f207, %f208;
	mov.b32 	%r178, %f209;
	shfl.sync.bfly.b32	%r179|%p47, %r178, 4, 31, -1;
	mov.b32 	%f210, %r179;
	max.f32 	%f211, %f209, %f210;
	mov.b32 	%r180, %f211;
	shfl.sync.bfly.b32	%r181|%p48, %r180, 2, 31, -1;
	mov.b32 	%f212, %r181;
	max.f32 	%f213, %f211, %f212;
	mov.b32 	%r182, %f213;
	shfl.sync.bfly.b32	%r183|%p49, %r182, 1, 31, -1;
	mov.b32 	%f214, %r183;
	max.f32 	%f26, %f213, %f214;
	setp.ne.s32 	%p50, %r245, 0;
	@%p50 bra 	$L__BB0_15;
	st.shared.f32 	[%r40], %f26;
$L__BB0_15:
	setp.ge.s32 	%p51, %r245, %r81;
	bar.sync 	0;
	mov.f32 	%f362, 0f00000000;
	@%p51 bra 	$L__BB0_18;
	ld.shared.f32 	%f27, [%r40];
	mov.f32 	%f362, 0f00000000;
	mov.u32 	%r44, %ntid.x;
	mov.u32 	%r242, %r245;
$L__BB0_17:
	shl.b32 	%r184, %r242, 2;
	add.s32 	%r185, %r9, %r184;
	ld.shared.f32 	%f217, [%r185];
	sub.f32 	%f218, %f217, %f27;
	fma.rn.f32 	%f219, %f218, 0f3BBB989D, 0f3F000000;
	cvt.sat.f32.f32 	%f220, %f219;
	mov.f32 	%f221, 0f4B400001;
	mov.f32 	%f222, 0f437C0000;
	fma.rm.f32 	%f223, %f220, %f222, %f221;
	add.f32 	%f224, %f223, 0fCB40007F;
	neg.f32 	%f225, %f224;
	fma.rn.f32 	%f226, %f218, 0f3FB8AA3B, %f225;
	fma.rn.f32 	%f227, %f218, 0f32A57060, %f226;
	mov.b32 	%r186, %f223;
	shl.b32 	%r187, %r186, 23;
	mov.b32 	%f228, %r187;
	ex2.approx.ftz.f32 	%f229, %f227;
	mul.f32 	%f230, %f229, %f228;
	st.shared.f32 	[%r185], %f230;
	add.f32 	%f362, %f362, %f230;
	add.s32 	%r242, %r242, %r44;
	setp.lt.s32 	%p52, %r242, %r81;
	@%p52 bra 	$L__BB0_17;
$L__BB0_18:
	setp.ne.s32 	%p53, %r41, 0;
	mov.b32 	%r188, %f362;
	shfl.sync.bfly.b32	%r189|%p54, %r188, 16, 31, -1;
	mov.b32 	%f231, %r189;
	add.f32 	%f232, %f362, %f231;
	mov.b32 	%r190, %f232;
	shfl.sync.bfly.b32	%r191|%p55, %r190, 8, 31, -1;
	mov.b32 	%f233, %r191;
	add.f32 	%f234, %f232, %f233;
	mov.b32 	%r192, %f234;
	shfl.sync.bfly.b32	%r193|%p56, %r192, 4, 31, -1;
	mov.b32 	%f235, %r193;
	add.f32 	%f236, %f234, %f235;
	mov.b32 	%r194, %f236;
	shfl.sync.bfly.b32	%r195|%p57, %r194, 2, 31, -1;
	mov.b32 	%f237, %r195;
	add.f32 	%f238, %f236, %f237;
	mov.b32 	%r196, %f238;
	shfl.sync.bfly.b32	%r197|%p58, %r196, 1, 31, -1;
	mov.b32 	%f239, %r197;
	add.f32 	%f31, %f238, %f239;
	@%p53 bra 	$L__BB0_20;
	st.shared.f32 	[%r42], %f31;
$L__BB0_20:
	setp.gt.u32 	%p59, %r245, 31;
	bar.sync 	0;
	@%p59 bra 	$L__BB0_25;
	mov.u32 	%r198, %ntid.x;
	add.s32 	%r199, %r198, 31;
	shr.u32 	%r200, %r199, 5;
	setp.ge.u32 	%p60, %r245, %r200;
	mov.f32 	%f363, 0f00000000;
	@%p60 bra 	$L__BB0_23;
	ld.shared.f32 	%f363, [%r43];
$L__BB0_23:
	mov.b32 	%r201, %f363;
	shfl.sync.bfly.b32	%r202|%p61, %r201, 16, 31, -1;
	mov.b32 	%f241, %r202;
	add.f32 	%f242, %f363, %f241;
	mov.b32 	%r203, %f242;
	shfl.sync.bfly.b32	%r204|%p62, %r203, 8, 31, -1;
	mov.b32 	%f243, %r204;
	add.f32 	%f244, %f242, %f243;
	mov.b32 	%r205, %f244;
	shfl.sync.bfly.b32	%r206|%p63, %r205, 4, 31, -1;
	mov.b32 	%f245, %r206;
	add.f32 	%f246, %f244, %f245;
	mov.b32 	%r207, %f246;
	shfl.sync.bfly.b32	%r208|%p64, %r207, 2, 31, -1;
	mov.b32 	%f247, %r208;
	add.f32 	%f248, %f246, %f247;
	mov.b32 	%r209, %f248;
	shfl.sync.bfly.b32	%r210|%p65, %r209, 1, 31, -1;
	mov.b32 	%f249, %r210;
	add.f32 	%f34, %f248, %f249;
	setp.ne.s32 	%p66, %r245, 0;
	@%p66 bra 	$L__BB0_25;
	st.shared.f32 	[%r40], %f34;
$L__BB0_25:
	setp.ge.s32 	%p67, %r245, %r81;
	bar.sync 	0;
	ld.shared.f32 	%f35, [%r40];
	@%p67 bra 	$L__BB0_62;
	bra.uni 	$L__BB0_58;
$L__BB0_26:
	setp.gt.u32 	%p8, %r81, 15;
	add.s32 	%r12, %r82, -1;
	and.b32  	%r13, %r82, 7;
	and.b32  	%r14, %r82, 2147483632;
	and.b32  	%r15, %r82, 3;
	setp.gt.s32 	%p9, %r82, 15;
	setp.lt.u32 	%p10, %r245, 32;
	and.pred  	%p11, %p10, %p9;
	and.pred  	%p1, %p11, %p8;
	mov.f32 	%f359, 0fFF800000;
	mov.u32 	%r231, %r245;
$L__BB0_27:
	setp.lt.u32 	%p12, %r12, 15;
	mad.lo.s32 	%r17, %r231, %r82, %r3;
	mov.b32 	%r239, 0;
	@%p12 bra 	$L__BB0_30;
	mov.b32 	%r232, 0;
$L__BB0_29:
	.pragma "nounroll";
	shl.b32 	%r102, %r232, 1;
	add.s32 	%r103, %r8, %r102;
	add.s32 	%r104, %r17, %r232;
	mul.wide.s32 	%rd14, %r104, 2;
	add.s64 	%rd15, %rd1, %rd14;
	ld.global.nc.u16 	%rs3, [%rd15];
	st.shared.u16 	[%r103], %rs3;
	ld.global.nc.u16 	%rs4, [%rd15+2];
	st.shared.u16 	[%r103+2], %rs4;
	ld.global.nc.u16 	%rs5, [%rd15+4];
	st.shared.u16 	[%r103+4], %rs5;
	ld.global.nc.u16 	%rs6, [%rd15+6];
	st.shared.u16 	[%r103+6], %rs6;
	ld.global.nc.u16 	%rs7, [%rd15+8];
	st.shared.u16 	[%r103+8], %rs7;
	ld.global.nc.u16 	%rs8, [%rd15+10];
	st.shared.u16 	[%r103+10], %rs8;
	ld.global.nc.u16 	%rs9, [%rd15+12];
	st.shared.u16 	[%r103+12], %rs9;
	ld.global.nc.u16 	%rs10, [%rd15+14];
	st.shared.u16 	[%r103+14], %rs10;
	ld.global.nc.u16 	%rs11, [%rd15+16];
	st.shared.u16 	[%r103+16], %rs11;
	ld.global.nc.u16 	%rs12, [%rd15+18];
	st.shared.u16 	[%r103+18], %rs12;
	ld.global.nc.u16 	%rs13, [%rd15+20];
	st.shared.u16 	[%r103+20], %rs13;
	ld.global.nc.u16 	%rs14, [%rd15+22];
	st.shared.u16 	[%r103+22], %rs14;
	ld.global.nc.u16 	%rs15, [%rd15+24];
	st.shared.u16 	[%r103+24], %rs15;
	ld.global.nc.u16 	%rs16, [%rd15+26];
	st.shared.u16 	[%r103+26], %rs16;
	ld.global.nc.u16 	%rs17, [%rd15+28];
	st.shared.u16 	[%r103+28], %rs17;
	ld.global.nc.u16 	%rs18, [%rd15+30];
	st.shared.u16 	[%r103+30], %rs18;
	add.s32 	%r232, %r232, 16;
	setp.eq.s32 	%p13, %r232, %r14;
	mov.u32 	%r239, %r14;
	@%p13 bra 	$L__BB0_30;
	bra.uni 	$L__BB0_29;
$L__BB0_30:
	setp.eq.s32 	%p14, %r10, 0;
	@%p14 bra 	$L__BB0_40;
	add.s32 	%r105, %r10, -1;
	setp.lt.u32 	%p15, %r105, 7;
	@%p15 bra 	$L__BB0_33;
	shl.b32 	%r106, %r239, 1;
	add.s32 	%r107, %r8, %r106;
	add.s32 	%r108, %r17, %r239;
	mul.wide.s32 	%rd16, %r108, 2;
	add.s64 	%rd17, %rd1, %rd16;
	ld.global.nc.u16 	%rs19, [%rd17];
	st.shared.u16 	[%r107], %rs19;
	ld.global.nc.u16 	%rs20, [%rd17+2];
	st.shared.u16 	[%r107+2], %rs20;
	ld.global.nc.u16 	%rs21, [%rd17+4];
	st.shared.u16 	[%r107+4], %rs21;
	ld.global.nc.u16 	%rs22, [%rd17+6];
	st.shared.u16 	[%r107+6], %rs22;
	ld.global.nc.u16 	%rs23, [%rd17+8];
	st.shared.u16 	[%r107+8], %rs23;
	ld.global.nc.u16 	%rs24, [%rd17+10];
	st.shared.u16 	[%r107+10], %rs24;
	ld.global.nc.u16 	%rs25, [%rd17+12];
	st.shared.u16 	[%r107+12], %rs25;
	ld.global.nc.u16 	%rs26, [%rd17+14];
	st.shared.u16 	[%r107+14], %rs26;
	add.s32 	%r239, %r239, 8;
$L__BB0_33:
	setp.eq.s32 	%p16, %r13, 0;
	@%p16 bra 	$L__BB0_40;
	add.s32 	%r109, %r13, -1;
	setp.lt.u32 	%p17, %r109, 3;
	@%p17 bra 	$L__BB0_36;
	shl.b32 	%r110, %r239, 1;
	add.s32 	%r111, %r8, %r110;
	add.s32 	%r112, %r17, %r239;
	mul.wide.s32 	%rd18, %r112, 2;
	add.s64 	%rd19, %rd1, %rd18;
	ld.global.nc.u16 	%rs27, [%rd19];
	st.shared.u16 	[%r111], %rs27;
	ld.global.nc.u16 	%rs28, [%rd19+2];
	st.shared.u16 	[%r111+2], %rs28;
	ld.global.nc.u16 	%rs29, [%rd19+4];
	st.shared.u16 	[%r111+4], %rs29;
	ld.global.nc.u16 	%rs30, [%rd19+6];
	st.shared.u16 	[%r111+6], %rs30;
	add.s32 	%r239, %r239, 4;
$L__BB0_36:
	setp.eq.s32 	%p18, %r15, 0;
	@%p18 bra 	$L__BB0_40;
	setp.eq.s32 	%p19, %r15, 1;
	shl.b32 	%r113, %r239, 1;
	add.s32 	%r37, %r8, %r113;
	add.s32 	%r114, %r17, %r239;
	mul.wide.s32 	%rd20, %r114, 2;
	add.s64 	%rd4, %rd1, %rd20;
	ld.global.nc.u16 	%rs31, [%rd4];
	st.shared.u16 	[%r37], %rs31;
	@%p19 bra 	$L__BB0_40;
	setp.eq.s32 	%p20, %r15, 2;
	ld.global.nc.u16 	%rs32, [%rd4+2];
	st.shared.u16 	[%r37+2], %rs32;
	@%p20 bra 	$L__BB0_40;
	ld.global.nc.u16 	%rs33, [%rd4+4];
	st.shared.u16 	[%r37+4], %rs33;
$L__BB0_40:
	setp.eq.s32 	%p21, %r10, 0;
	setp.lt.s32 	%p22, %r231, 16;
	and.pred  	%p23, %p1, %p22;
	and.pred  	%p24, %p23, %p21;
	@%p24 bra 	$L__BB0_41;
	bra.uni 	$L__BB0_45;
$L__BB0_41:
	setp.lt.u32 	%p34, %r12, 15;
	@%p34 bra 	$L__BB0_44;
	mov.f32 	%f351, 0f00000000;
	mov.b32 	%r234, 0;
$L__BB0_43:
	.pragma "nounroll";
	shl.b32 	%r142, %r234, 1;
	add.s32 	%r144, %r97, %r142;
	ld.shared.v4.b32 	{%r145, %r146, %r147, %r148}, [%r144];
	mov.b32 	{%rs108, %rs110}, %r148;
	mov.b32 	{%rs104, %rs106}, %r147;
	mov.b32 	{%rs100, %rs102}, %r146;
	mov.b32 	{%rs96, %rs98}, %r145;
	// begin inline asm
	{ cvt.f32.bf16 %f148, %rs96;}

	// end inline asm
	add.s32 	%r149, %r8, %r142;
	ld.shared.u16 	%rs97, [%r149];
	// begin inline asm
	{ cvt.f32.bf16 %f149, %rs97;}

	// end inline asm
	fma.rn.f32 	%f180, %f148, %f149, %f351;
	// begin inline asm
	{ cvt.f32.bf16 %f150, %rs98;}

	// end inline asm
	ld.shared.u16 	%rs99, [%r149+2];
	// begin inline asm
	{ cvt.f32.bf16 %f151, %rs99;}

	// end inline asm
	fma.rn.f32 	%f181, %f150, %f151, %f180;
	// begin inline asm
	{ cvt.f32.bf16 %f152, %rs100;}

	// end inline asm
	ld.shared.u16 	%rs101, [%r149+4];
	// begin inline asm
	{ cvt.f32.bf16 %f153, %rs101;}

	// end inline asm
	fma.rn.f32 	%f182, %f152, %f153, %f181;
	// begin inline asm
	{ cvt.f32.bf16 %f154, %rs102;}

	// end inline asm
	ld.shared.u16 	%rs103, [%r149+6];
	// begin inline asm
	{ cvt.f32.bf16 %f155, %rs103;}

	// end inline asm
	fma.rn.f32 	%f183, %f154, %f155, %f182;
	// begin inline asm
	{ cvt.f32.bf16 %f156, %rs104;}

	// end inline asm
	ld.shared.u16 	%rs105, [%r149+8];
	// begin inline asm
	{ cvt.f32.bf16 %f157, %rs105;}

	// end inline asm
	fma.rn.f32 	%f184, %f156, %f157, %f183;
	// begin inline asm
	{ cvt.f32.bf16 %f158, %rs106;}

	// end inline asm
	ld.shared.u16 	%rs107, [%r149+10];
	// begin inline asm
	{ cvt.f32.bf16 %f159, %rs107;}

	// end inline asm
	fma.rn.f32 	%f185, %f158, %f159, %f184;
	// begin inline asm
	{ cvt.f32.bf16 %f160, %rs108;}

	// end inline asm
	ld.shared.u16 	%rs109, [%r149+12];
	// begin inline asm
	{ cvt.f32.bf16 %f161, %rs109;}

	// end inline asm
	fma.rn.f32 	%f186, %f160, %f161, %f185;
	// begin inline asm
	{ cvt.f32.bf16 %f162, %rs110;}

	// end inline asm
	ld.shared.u16 	%rs111, [%r149+14];
	// begin inline asm
	{ cvt.f32.bf16 %f163, %rs111;}

	// end inline asm
	fma.rn.f32 	%f187, %f162, %f163, %f186;
	ld.shared.v4.b32 	{%r150, %r151, %r152, %r153}, [%r144+16];
	mov.b32 	{%rs124, %rs126}, %r153;
	mov.b32 	{%rs120, %rs122}, %r152;
	mov.b32 	{%rs116, %rs118}, %r151;
	mov.b32 	{%rs112, %rs114}, %r150;
	// begin inline asm
	{ cvt.f32.bf16 %f164, %rs112;}

	// end inline asm
	ld.shared.u16 	%rs113, [%r149+16];
	// begin inline asm
	{ cvt.f32.bf16 %f165, %rs113;}

	// end inline asm
	fma.rn.f32 	%f188, %f164, %f165, %f187;
	// begin inline asm
	{ cvt.f32.bf16 %f166, %rs114;}

	// end inline asm
	ld.shared.u16 	%rs115, [%r149+18];
	// begin inline asm
	{ cvt.f32.bf16 %f167, %rs115;}

	// end inline asm
	fma.rn.f32 	%f189, %f166, %f167, %f188;
	// begin inline asm
	{ cvt.f32.bf16 %f168, %rs116;}

	// end inline asm
	ld.shared.u16 	%rs117, [%r149+20];
	// begin inline asm
	{ cvt.f32.bf16 %f169, %rs117;}

	// end inline asm
	fma.rn.f32 	%f190, %f168, %f169, %f189;
	// begin inline asm
	{ cvt.f32.bf16 %f170, %rs118;}

	// end inline asm
	ld.shared.u16 	%rs119, [%r149+22];
	// begin inline asm
	{ cvt.f32.bf16 %f171, %rs119;}

	// end inline asm
	fma.rn.f32 	%f191, %f170, %f171, %f190;
	// begin inline asm
	{ cvt.f32.bf16 %f172, %rs120;}

	// end inline asm
	ld.shared.u16 	%rs121, [%r149+24];
	// begin inline asm
	{ cvt.f32.bf16 %f173, %rs121;}

	// end inline asm
	fma.rn.f32 	%f192, %f172, %f173, %f191;
	// begin inline asm
	{ cvt.f32.bf16 %f174, %rs122;}

	// end inline asm
	ld.shared.u16 	%rs123, [%r149+26];
	// begin inline asm
	{ cvt.f32.bf16 %f175, %rs123;}

	// end inline asm
	fma.rn.f32 	%f193, %f174, %f175, %f192;
	// begin inline asm
	{ cvt.f32.bf16 %f176, %rs124;}

	// end inline asm
	ld.shared.u16 	%rs125, [%r149+28];
	// begin inline asm
	{ cvt.f32.bf16 %f177, %rs125;}

	// end inline asm
	fma.rn.f32 	%f194, %f176, %f177, %f193;
	// begin inline asm
	{ cvt.f32.bf16 %f178, %rs126;}

	// end inline asm
	ld.shared.u16 	%rs127, [%r149+30];
	// begin inline asm
	{ cvt.f32.bf16 %f179, %rs127;}

	// end inline asm
	fma.rn.f32 	%f351, %f178, %f179, %f194;
	add.s32 	%r234, %r234, 16;
	setp.ne.s32 	%p35, %r234, %r82;
	@%p35 bra 	$L__BB0_43;
$L__BB0_44:
	ld.param.f32 	%f347, [_Z30attention_fwd_bf16_wmma_simplePK13__nv_bfloat16S1_S1_PS_iiiiif_param_9];
	mul.f32 	%f195, %f347, %f351;
	shl.b32 	%r154, %r231, 2;
	add.s32 	%r155, %r9, %r154;
	st.shared.f32 	[%r155], %f195;
	max.f32 	%f359, %f359, %f195;
	mov.u32 	%r156, %ntid.x;
	add.s32 	%r231, %r231, %r156;
	setp.lt.s32 	%p36, %r231, %r81;
	@%p36 bra 	$L__BB0_27;
	bra.uni 	$L__BB0_8;
$L__BB0_45:
	setp.lt.u32 	%p25, %r12, 15;
	mov.f32 	%f351, 0f00000000;
	mov.b32 	%r236, 0;
	@%p25 bra 	$L__BB0_48;
	mov.f32 	%f351, 0f00000000;
	mov.b32 	%r233, 0;
$L__BB0_47:
	.pragma "nounroll";
	shl.b32 	%r117, %r233, 1;
	add.s32 	%r119, %r97, %r117;
	ld.shared.v4.b32 	{%r120, %r121, %r122, %r123}, [%r119];
	mov.b32 	{%rs46, %rs48}, %r123;
	mov.b32 	{%rs42, %rs44}, %r122;
	mov.b32 	{%rs38, %rs40}, %r121;
	mov.b32 	{%rs34, %rs36}, %r120;
	// begin inline asm
	{ cvt.f32.bf16 %f57, %rs34;}

	// end inline asm
	add.s32 	%r124, %r8, %r117;
	ld.shared.u16 	%rs35, [%r124];
	// begin inline asm
	{ cvt.f32.bf16 %f58, %rs35;}

	// end inline asm
	fma.rn.f32 	%f89, %f57, %f58, %f351;
	// begin inline asm
	{ cvt.f32.bf16 %f59, %rs36;}

	// end inline asm
	ld.shared.u16 	%rs37, [%r124+2];
	// begin inline asm
	{ cvt.f32.bf16 %f60, %rs37;}

	// end inline asm
	fma.rn.f32 	%f90, %f59, %f60, %f89;
	// begin inline asm
	{ cvt.f32.bf16 %f61, %rs38;}

	// end inline asm
	ld.shared.u16 	%rs39, [%r124+4];
	// begin inline asm
	{ cvt.f32.bf16 %f62, %rs39;}

	// end inline asm
	fma.rn.f32 	%f91, %f61, %f62, %f90;
	// begin inline asm
	{ cvt.f32.bf16 %f63, %rs40;}

	// end inline asm
	ld.shared.u16 	%rs41, [%r124+6];
	// begin inline asm
	{ cvt.f32.bf16 %f64, %rs41;}

	// end inline asm
	fma.rn.f32 	%f92, %f63, %f64, %f91;
	// begin inline asm
	{ cvt.f32.bf16 %f65, %rs42;}

	// end inline asm
	ld.shared.u16 	%rs43, [%r124+8];
	// begin inline asm
	{ cvt.f32.bf16 %f66, %rs43;}

	// end inline asm
	fma.rn.f32 	%f93, %f65, %f66, %f92;
	// begin inline asm
	{ cvt.f32.bf16 %f67, %rs44;}

	// end inline asm
	ld.shared.u16 	%rs45, [%r124+10];
	// begin inline asm
	{ cvt.f32.bf16 %f68, %rs45;}

	// end inline asm
	fma.rn.f32 	%f94, %f67, %f68, %f93;
	// begin inline asm
	{ cvt.f32.bf16 %f69, %rs46;}

	// end inline asm
	ld.shared.u16 	%rs47, [%r124+12];
	// begin inline asm
	{ cvt.f32.bf16 %f70, %rs47;}

	// end inline asm
	fma.rn.f32 	%f95, %f69, %f70, %f94;
	// begin inline asm
	{ cvt.f32.bf16 %f71, %rs48;}

	// end inline asm
	ld.shared.u16 	%rs49, [%r124+14];
	// begin inline asm
	{ cvt.f32.bf16 %f72, %rs49;}

	// end inline asm
	fma.rn.f32 	%f96, %f71, %f72, %f95;
	ld.shared.v4.b32 	{%r125, %r126, %r127, %r128}, [%r119+16];
	mov.b32 	{%rs62, %rs64}, %r128;
	mov.b32 	{%rs58, %rs60}, %r127;
	mov.b32 	{%rs54, %rs56}, %r126;
	mov.b32 	{%rs50, %rs52}, %r125;
	// begin inline asm
	{ cvt.f32.bf16 %f73, %rs50;}

	// end inline asm
	ld.shared.u16 	%rs51, [%r124+16];
	// begin inline asm
	{ cvt.f32.bf16 %f74, %rs51;}

	// end inline asm
	fma.rn.f32 	%f97, %f73, %f74, %f96;
	// begin inline asm
	{ cvt.f32.bf16 %f75, %rs52;}

	// end inline asm
	ld.shared.u16 	%rs53, [%r124+18];
	// begin inline asm
	{ cvt.f32.bf16 %f76, %rs53;}

	// end inline asm
	fma.rn.f32 	%f98, %f75, %f76, %f97;
	// begin inline asm
	{ cvt.f32.bf16 %f77, %rs54;}

	// end inline asm
	ld.shared.u16 	%rs55, [%r124+20];
	// begin inline asm
	{ cvt.f32.bf16 %f78, %rs55;}

	// end inline asm
	fma.rn.f32 	%f99, %f77, %f78, %f98;
	// begin inline asm
	{ cvt.f32.bf16 %f79, %rs56;}

	// end inline asm
	ld.shared.u16 	%rs57, [%r124+22];
	// begin inline asm
	{ cvt.f32.bf16 %f80, %rs57;}

	// end inline asm
	fma.rn.f32 	%f100, %f79, %f80, %f99;
	// begin inline asm
	{ cvt.f32.bf16 %f81, %rs58;}

	// end inline asm
	ld.shared.u16 	%rs59, [%r124+24];
	// begin inline asm
	{ cvt.f32.bf16 %f82, %rs59;}

	// end inline asm
	fma.rn.f32 	%f101, %f81, %f82, %f100;
	// begin inline asm
	{ cvt.f32.bf16 %f83, %rs60;}

	// end inline asm
	ld.shared.u16 	%rs61, [%r124+26];
	// begin inline asm
	{ cvt.f32.bf16 %f84, %rs61;}

	// end inline asm
	fma.rn.f32 	%f102, %f83, %f84, %f101;
	// begin inline asm
	{ cvt.f32.bf16 %f85, %rs62;}

	// end inline asm
	ld.shared.u16 	%rs63, [%r124+28];
	// begin inline asm
	{ cvt.f32.bf16 %f86, %rs63;}

	// end inline asm
	fma.rn.f32 	%f103, %f85, %f86, %f102;
	// begin inline asm
	{ cvt.f32.bf16 %f87, %rs64;}

	// end inline asm
	ld.shared.u16 	%rs65, [%r124+30];
	// begin inline asm
	{ cvt.f32.bf16 %f88, %rs65;}

	// end inline asm
	fma.rn.f32 	%f351, %f87, %f88, %f103;
	add.s32 	%r233, %r233, 16;
	setp.eq.s32 	%p26, %r233, %r14;
	mov.u32 	%r236, %r14;
	@%p26 bra 	$L__BB0_48;
	bra.uni 	$L__BB0_47;
$L__BB0_48:
	setp.eq.s32 	%p27, %r10, 0;
	@%p27 bra 	$L__BB0_44;
	add.s32 	%r129, %r10, -1;
	setp.lt.u32 	%p28, %r129, 7;
	@%p28 bra 	$L__BB0_51;
	shl.b32 	%r130, %r236, 1;
	add.s32 	%r132, %r97, %r130;
	ld.shared.u16 	%rs66, [%r132];
	// begin inline asm
	{ cvt.f32.bf16 %f105, %rs66;}

	// end inline asm
	add.s32 	%r133, %r8, %r130;
	ld.shared.u16 	%rs67, [%r133];
	// begin inline asm
	{ cvt.f32.bf16 %f106, %rs67;}

	// end inline asm
	fma.rn.f32 	%f121, %f105, %f106, %f351;
	ld.shared.u16 	%rs68, [%r132+2];
	// begin inline asm
	{ cvt.f32.bf16 %f107, %rs68;}

	// end inline asm
	ld.shared.u16 	%rs69, [%r133+2];
	// begin inline asm
	{ cvt.f32.bf16 %f108, %rs69;}

	// end inline asm
	fma.rn.f32 	%f122, %f107, %f108, %f121;
	ld.shared.u16 	%rs70, [%r132+4];
	// begin inline asm
	{ cvt.f32.bf16 %f109, %rs70;}

	// end inline asm
	ld.shared.u16 	%rs71, [%r133+4];
	// begin inline asm
	{ cvt.f32.bf16 %f110, %rs71;}

	// end inline asm
	fma.rn.f32 	%f123, %f109, %f110, %f122;
	ld.shared.u16 	%rs72, [%r132+6];
	// begin inline asm
	{ cvt.f32.bf16 %f111, %rs72;}

	// end inline asm
	ld.shared.u16 	%rs73, [%r133+6];
	// begin inline asm
	{ cvt.f32.bf16 %f112, %rs73;}

	// end inline asm
	fma.rn.f32 	%f124, %f111, %f112, %f123;
	ld.shared.u16 	%rs74, [%r132+8];
	// begin inline asm
	{ cvt.f32.bf16 %f113, %rs74;}

	// end inline asm
	ld.shared.u16 	%rs75, [%r133+8];
	// begin inline asm
	{ cvt.f32.bf16 %f114, %rs75;}

	// end inline asm
	fma.rn.f32 	%f125, %f113, %f114, %f124;
	ld.shared.u16 	%rs76, [%r132+10];
	// begin inline asm
	{ cvt.f32.bf16 %f115, %rs76;}

	// end inline asm
	ld.shared.u16 	%rs77, [%r133+10];
	// begin inline asm
	{ cvt.f32.bf16 %f116, %rs77;}

	// end inline asm
	fma.rn.f32 	%f126, %f115, %f116, %f125;
	ld.shared.u16 	%rs78, [%r132+12];
	// begin inline asm
	{ cvt.f32.bf16 %f117, %rs78;}

	// end inline asm
	ld.shared.u16 	%rs79, [%r133+12];
	// begin inline asm
	{ cvt.f32.bf16 %f118, %rs79;}

	// end inline asm
	fma.rn.f32 	%f127, %f117, %f118, %f126;
	ld.shared.u16 	%rs80, [%r132+14];
	// begin inline asm
	{ cvt.f32.bf16 %f119, %rs80;}

	// end inline asm
	ld.shared.u16 	%rs81, [%r133+14];
	// begin inline asm
	{ cvt.f32.bf16 %f120, %rs81;}

	// end inline asm
	fma.rn.f32 	%f351, %f119, %f120, %f127;
	add.s32 	%r236, %r236, 8;
$L__BB0_51:
	setp.eq.s32 	%p29, %r13, 0;
	@%p29 bra 	$L__BB0_44;
	add.s32 	%r134, %r13, -1;
	setp.lt.u32 	%p30, %r134, 3;
	@%p30 bra 	$L__BB0_54;
	shl.b32 	%r135, %r236, 1;
	add.s32 	%r137, %r97, %r135;
	ld.shared.u16 	%rs82, [%r137];
	// begin inline asm
	{ cvt.f32.bf16 %f129, %rs82;}

	// end inline asm
	add.s32 	%r138, %r8, %r135;
	ld.shared.u16 	%rs83, [%r138];
	// begin inline asm
	{ cvt.f32.bf16 %f130, %rs83;}

	// end inline asm
	fma.rn.f32 	%f137, %f129, %f130, %f351;
	ld.shared.u16 	%rs84, [%r137+2];
	// begin inline asm
	{ cvt.f32.bf16 %f131, %rs84;}

	// end inline asm
	ld.shared.u16 	%rs85, [%r138+2];
	// begin inline asm
	{ cvt.f32.bf16 %f132, %rs85;}

	// end inline asm
	fma.rn.f32 	%f138, %f131, %f132, %f137;
	ld.shared.u16 	%rs86, [%r137+4];
	// begin inline asm
	{ cvt.f32.bf16 %f133, %rs86;}

	// end inline asm
	ld.shared.u16 	%rs87, [%r138+4];
	// begin inline asm
	{ cvt.f32.bf16 %f134, %rs87;}

	// end inline asm
	fma.rn.f32 	%f139, %f133, %f134, %f138;
	ld.shared.u16 	%rs88, [%r137+6];
	// begin inline asm
	{ cvt.f32.bf16 %f135, %rs88;}

	// end inline asm
	ld.shared.u16 	%rs89, [%r138+6];
	// begin inline asm
	{ cvt.f32.bf16 %f136, %rs89;}

	// end inline asm
	fma.rn.f32 	%f351, %f135, %f136, %f139;
	add.s32 	%r236, %r236, 4;
$L__BB0_54:
	setp.eq.s32 	%p31, %r15, 0;
	@%p31 bra 	$L__BB0_44;
	setp.eq.s32 	%p32, %r15, 1;
	shl.b32 	%r139, %r236, 1;
	add.s32 	%r30, %r97, %r139;
	ld.shared.u16 	%rs90, [%r30];
	// begin inline asm
	{ cvt.f32.bf16 %f140, %rs90;}

	// end inline asm
	add.s32 	%r31, %r8, %r139;
	ld.shared.u16 	%rs91, [%r31];
	// begin inline asm
	{ cvt.f32.bf16 %f141, %rs91;}

	// end inline asm
	fma.rn.f32 	%f351, %f140, %f141, %f351;
	@%p32 bra 	$L__BB0_44;
	setp.eq.s32 	%p33, %r15, 2;
	ld.shared.u16 	%rs92, [%r30+2];
	// begin inline asm
	{ cvt.f32.bf16 %f142, %rs92;}

	// end inline asm
	ld.shared.u16 	%rs93, [%r31+2];
	// begin inline asm
	{ cvt.f32.bf16 %f143, %rs93;}

	// end inline asm
	fma.rn.f32 	%f351, %f142, %f143, %f351;
	@%p33 bra 	$L__BB0_44;
	ld.shared.u16 	%rs94, [%r30+4];
	// begin inline asm
	{ cvt.f32.bf16 %f144, %rs94;}

	// end inline asm
	ld.shared.u16 	%rs95, [%r31+4];
	// begin inline asm
	{ cvt.f32.bf16 %f145, %rs95;}

	// end inline asm
	fma.rn.f32 	%f351, %f144, %f145, %f351;
	bra.uni 	$L__BB0_44;
$L__BB0_58:
	setp.neu.f32 	%p68, %f35, 0f00000000;
	mov.u32 	%r47, %ntid.x;
	mov.u32 	%r244, %r245;
	@%p68 bra 	$L__BB0_59;
	bra.uni 	$L__BB0_61;
$L__BB0_59:
	mov.u32 	%r243, %r245;
$L__BB0_60:
	shl.b32 	%r214, %r243, 2;
	add.s32 	%r215, %r9, %r214;
	ld.shared.f32 	%f250, [%r215];
	div.rn.f32 	%f251, %f250, %f35;
	st.shared.f32 	[%r215], %f251;
	add.s32 	%r243, %r243, %r47;
	setp.lt.s32 	%p70, %r243, %r81;
	@%p70 bra 	$L__BB0_60;
	bra.uni 	$L__BB0_62;
$L__BB0_61:
	shl.b32 	%r211, %r244, 2;
	add.s32 	%r212, %r9, %r211;
	mov.b32 	%r213, 0;
	st.shared.u32 	[%r212], %r213;
	add.s32 	%r244, %r244, %r47;
	setp.lt.s32 	%p69, %r244, %r81;
	@%p69 bra 	$L__BB0_61;
$L__BB0_62:
	setp.ge.s32 	%p71, %r245, %r82;
	bar.sync 	0;
	@%p71 bra 	$L__BB0_81;
	setp.gt.s32 	%p72, %r81, 0;
	mov.u32 	%r52, %ntid.x;
	@%p72 bra 	$L__BB0_66;
	mov.f32 	%f252, 0f00000000;
	// begin inline asm
	{  cvt.rn.bf16.f32 %rs128, %f252;}

	// end inline asm
$L__BB0_65:
	ld.param.u64 	%rd63, [_Z30attention_fwd_bf16_wmma_simplePK13__nv_bfloat16S1_S1_PS_iiiiif_param_3];
	add.s32 	%r216, %r245, %r2;
	cvta.to.global.u64 	%rd21, %rd63;
	mul.wide.s32 	%rd22, %r216, 2;
	add.s64 	%rd23, %rd21, %rd22;
	st.global.u16 	[%rd23], %rs128;
	add.s32 	%r245, %r245, %r52;
	setp.lt.s32 	%p73, %r245, %r82;
	@%p73 bra 	$L__BB0_65;
	bra.uni 	$L__BB0_81;
$L__BB0_66:
	and.b32  	%r53, %r81, 15;
	add.s32 	%r54, %r53, -1;
	and.b32  	%r55, %r81, 7;
	add.s32 	%r56, %r55, -1;
	and.b32  	%r57, %r81, 2147483632;
	and.b32  	%r58, %r81, 3;
	neg.s32 	%r59, %r57;
	shl.b32 	%r60, %r82, 4;
	shl.b32 	%r217, %r82, 2;
	add.s32 	%r219, %r217, %r97;
	add.s32 	%r61, %r219, 32;
	mul.wide.s32 	%rd6, %r82, 2;
$L__BB0_67:
	setp.lt.u32 	%p74, %r81, 16;
	add.s32 	%r63, %r245, %r3;
	mov.f32 	%f371, 0f00000000;
	mov.b32 	%r250, 0;
	@%p74 bra 	$L__BB0_70;
	mov.f32 	%f371, 0f00000000;
	mov.u32 	%r246, %r61;
	mov.u32 	%r247, %r63;
	mov.u32 	%r248, %r59;
$L__BB0_69:
	.pragma "nounroll";
	ld.shared.f32 	%f272, [%r246+-32];
	mul.wide.s32 	%rd24, %r247, 2;
	add.s64 	%rd25, %rd2, %rd24;
	ld.global.nc.u16 	%rs129, [%rd25];
	// begin inline asm
	{ cvt.f32.bf16 %f256, %rs129;}

	// end inline asm
	fma.rn.f32 	%f273, %f272, %f256, %f371;
	ld.shared.f32 	%f274, [%r246+-28];
	add.s64 	%rd27, %rd25, %rd6;
	ld.global.nc.u16 	%rs130, [%rd27];
	// begin inline asm
	{ cvt.f32.bf16 %f257, %rs130;}

	// end inline asm
	fma.rn.f32 	%f275, %f274, %f257, %f273;
	ld.shared.f32 	%f276, [%r246+-24];
	add.s64 	%rd28, %rd27, %rd6;
	ld.global.nc.u16 	%rs131, [%rd28];
	// begin inline asm
	{ cvt.f32.bf16 %f258, %rs131;}

	// end inline asm
	fma.rn.f32 	%f277, %f276, %f258, %f275;
	ld.shared.f32 	%f278, [%r246+-20];
	add.s64 	%rd29, %rd28, %rd6;
	ld.global.nc.u16 	%rs132, [%rd29];
	// begin inline asm
	{ cvt.f32.bf16 %f259, %rs132;}

	// end inline asm
	fma.rn.f32 	%f279, %f278, %f259, %f277;
	ld.shared.f32 	%f280, [%r246+-16];
	add.s64 	%rd30, %rd29, %rd6;
	ld.global.nc.u16 	%rs133, [%rd30];
	// begin inline asm
	{ cvt.f32.bf16 %f260, %rs133;}

	// end inline asm
	fma.rn.f32 	%f281, %f280, %f260, %f279;
	ld.shared.f32 	%f282, [%r246+-12];
	add.s64 	%rd31, %rd30, %rd6;
	ld.global.nc.u16 	%rs134, [%rd31];
	// begin inline asm
	{ cvt.f32.bf16 %f261, %rs134;}

	// end inline asm
	fma.rn.f32 	%f283, %f282, %f261, %f281;
	ld.shared.f32 	%f284, [%r246+-8];
	add.s64 	%rd32, %rd31, %rd6;
	ld.global.nc.u16 	%rs135, [%rd32];
	// begin inline asm
	{ cvt.f32.bf16 %f262, %rs135;}

	// end inline asm
	fma.rn.f32 	%f285, %f284, %f262, %f283;
	ld.shared.f32 	%f286, [%r246+-4];
	add.s64 	%rd33, %rd32, %rd6;
	ld.global.nc.u16 	%rs136, [%rd33];
	// begin inline asm
	{ cvt.f32.bf16 %f263, %rs136;}

	// end inline asm
	fma.rn.f32 	%f287, %f286, %f263, %f285;
	ld.shared.f32 	%f288, [%r246];
	add.s64 	%rd34, %rd33, %rd6;
	ld.global.nc.u16 	%rs137, [%rd34];
	// begin inline asm
	{ cvt.f32.bf16 %f264, %rs137;}

	// end inline asm
	fma.rn.f32 	%f289, %f288, %f264, %f287;
	ld.shared.f32 	%f290, [%r246+4];
	add.s64 	%rd35, %rd34, %rd6;
	ld.global.nc.u16 	%rs138, [%rd35];
	// begin inline asm
	{ cvt.f32.bf16 %f265, %rs138;}

	// end inline asm
	fma.rn.f32 	%f291, %f290, %f265, %f289;
	ld.shared.f32 	%f292, [%r246+8];
	add.s64 	%rd36, %rd35, %rd6;
	ld.global.nc.u16 	%rs139, [%rd36];
	// begin inline asm
	{ cvt.f32.bf16 %f266, %rs139;}

	// end inline asm
	fma.rn.f32 	%f293, %f292, %f266, %f291;
	ld.shared.f32 	%f294, [%r246+12];
	add.s64 	%rd37, %rd36, %rd6;
	ld.global.nc.u16 	%rs140, [%rd37];
	// begin inline asm
	{ cvt.f32.bf16 %f267, %rs140;}

	// end inline asm
	fma.rn.f32 	%f295, %f294, %f267, %f293;
	ld.shared.f32 	%f296, [%r246+16];
	add.s64 	%rd38, %rd37, %rd6;
	ld.global.nc.u16 	%rs141, [%rd38];
	// begin inline asm
	{ cvt.f32.bf16 %f268, %rs141;}

	// end inline asm
	fma.rn.f32 	%f297, %f296, %f268, %f295;
	ld.shared.f32 	%f298, [%r246+20];
	add.s64 	%rd39, %rd38, %rd6;
	ld.global.nc.u16 	%rs142, [%rd39];
	// begin inline asm
	{ cvt.f32.bf16 %f269, %rs142;}

	// end inline asm
	fma.rn.f32 	%f299, %f298, %f269, %f297;
	ld.shared.f32 	%f300, [%r246+24];
	add.s64 	%rd40, %rd39, %rd6;
	ld.global.nc.u16 	%rs143, [%rd40];
	// begin inline asm
	{ cvt.f32.bf16 %f270, %rs143;}

	// end inline asm
	fma.rn.f32 	%f301, %f300, %f270, %f299;
	ld.shared.f32 	%f302, [%r246+28];
	add.s64 	%rd41, %rd40, %rd6;
	ld.global.nc.u16 	%rs144, [%rd41];
	// begin inline asm
	{ cvt.f32.bf16 %f271, %rs144;}

	// end inline asm
	fma.rn.f32 	%f371, %f302, %f271, %f301;
	add.s32 	%r248, %r248, 16;
	add.s32 	%r247, %r247, %r60;
	add.s32 	%r246, %r246, 64;
	setp.ne.s32 	%p75, %r248, 0;
	mov.u32 	%r250, %r57;
	@%p75 bra 	$L__BB0_69;
$L__BB0_70:
	setp.eq.s32 	%p76, %r53, 0;
	@%p76 bra 	$L__BB0_80;
	setp.lt.u32 	%p77, %r54, 7;
	@%p77 bra 	$L__BB0_73;
	mad.lo.s32 	%r221, %r250, %r82, %r63;
	shl.b32 	%r222, %r250, 2;
	add.s32 	%r223, %r9, %r222;
	ld.shared.f32 	%f312, [%r223];
	mul.wide.s32 	%rd42, %r221, 2;
	add.s64 	%rd43, %rd2, %rd42;
	ld.global.nc.u16 	%rs145, [%rd43];
	// begin inline asm
	{ cvt.f32.bf16 %f304, %rs145;}

	// end inline asm
	fma.rn.f32 	%f313, %f312, %f304, %f371;
	ld.shared.f32 	%f314, [%r223+4];
	add.s64 	%rd45, %rd43, %rd6;
	ld.global.nc.u16 	%rs146, [%rd45];
	// begin inline asm
	{ cvt.f32.bf16 %f305, %rs146;}

	// end inline asm
	fma.rn.f32 	%f315, %f314, %f305, %f313;
	ld.shared.f32 	%f316, [%r223+8];
	add.s64 	%rd46, %rd45, %rd6;
	ld.global.nc.u16 	%rs147, [%rd46];
	// begin inline asm
	{ cvt.f32.bf16 %f306, %rs147;}

	// end inline asm
	fma.rn.f32 	%f317, %f316, %f306, %f315;
	ld.shared.f32 	%f318, [%r223+12];
	add.s64 	%rd47, %rd46, %rd6;
	ld.global.nc.u16 	%rs148, [%rd47];
	// begin inline asm
	{ cvt.f32.bf16 %f307, %rs148;}

	// end inline asm
	fma.rn.f32 	%f319, %f318, %f307, %f317;
	ld.shared.f32 	%f320, [%r223+16];
	add.s64 	%rd48, %rd47, %rd6;
	ld.global.nc.u16 	%rs149, [%rd48];
	// begin inline asm
	{ cvt.f32.bf16 %f308, %rs149;}

	// end inline asm
	fma.rn.f32 	%f321, %f320, %f308, %f319;
	ld.shared.f32 	%f322, [%r223+20];
	add.s64 	%rd49, %rd48, %rd6;
	ld.global.nc.u16 	%rs150, [%rd49];
	// begin inline asm
	{ cvt.f32.bf16 %f309, %rs150;}

	// end inline asm
	fma.rn.f32 	%f323, %f322, %f309, %f321;
	ld.shared.f32 	%f324, [%r223+24];
	add.s64 	%rd50, %rd49, %rd6;
	ld.global.nc.u16 	%rs151, [%rd50];
	// begin inline asm
	{ cvt.f32.bf16 %f310, %rs151;}

	// end inline asm
	fma.rn.f32 	%f325, %f324, %f310, %f323;
	ld.shared.f32 	%f326, [%r223+28];
	add.s64 	%rd51, %rd50, %rd6;
	ld.global.nc.u16 	%rs152, [%rd51];
	// begin inline asm
	{ cvt.f32.bf16 %f311, %rs152;}

	// end inline asm
	fma.rn.f32 	%f371, %f326, %f311, %f325;
	add.s32 	%r250, %r250, 8;
$L__BB0_73:
	setp.eq.s32 	%p78, %r55, 0;
	@%p78 bra 	$L__BB0_80;
	setp.lt.u32 	%p79, %r56, 3;
	@%p79 bra 	$L__BB0_76;
	mad.lo.s32 	%r224, %r250, %r82, %r63;
	shl.b32 	%r225, %r250, 2;
	add.s32 	%r226, %r9, %r225;
	ld.shared.f32 	%f332, [%r226];
	mul.wide.s32 	%rd52, %r224, 2;
	add.s64 	%rd53, %rd2, %rd52;
	ld.global.nc.u16 	%rs153, [%rd53];
	// begin inline asm
	{ cvt.f32.bf16 %f328, %rs153;}

	// end inline asm
	fma.rn.f32 	%f333, %f332, %f328, %f371;
	ld.shared.f32 	%f334, [%r226+4];
	add.s64 	%rd55, %rd53, %rd6;
	ld.global.nc.u16 	%rs154, [%rd55];
	// begin inline asm
	{ cvt.f32.bf16 %f329, %rs154;}

	// end inline asm
	fma.rn.f32 	%f335, %f334, %f329, %f333;
	ld.shared.f32 	%f336, [%r226+8];
	add.s64 	%rd56, %rd55, %rd6;
	ld.global.nc.u16 	%rs155, [%rd56];
	// begin inline asm
	{ cvt.f32.bf16 %f330, %rs155;}

	// end inline asm
	fma.rn.f32 	%f337, %f336, %f330, %f335;
	ld.shared.f32 	%f338, [%r226+12];
	add.s64 	%rd57, %rd56, %rd6;
	ld.global.nc.u16 	%rs156, [%rd57];
	// begin inline asm
	{ cvt.f32.bf16 %f331, %rs156;}

	// end inline asm
	fma.rn.f32 	%f371, %f338, %f331, %f337;
	add.s32 	%r250, %r250, 4;
$L__BB0_76:
	setp.eq.s32 	%p80, %r58, 0;
	@%p80 bra 	$L__BB0_80;
	setp.eq.s32 	%p81, %r58, 1;
	mad.lo.s32 	%r227, %r250, %r82, %r63;
	shl.b32 	%r228, %r250, 2;
	add.s32 	%r75, %r9, %r228;
	ld.shared.f32 	%f340, [%r75];
	mul.wide.s32 	%rd58, %r227, 2;
	add.s64 	%rd5, %rd2, %rd58;
	ld.global.nc.u16 	%rs157, [%rd5];
	// begin inline asm
	{ cvt.f32.bf16 %f339, %rs157;}

	// end inline asm
	fma.rn.f32 	%f371, %f340, %f339, %f371;
	@%p81 bra 	$L__BB0_80;
	setp.eq.s32 	%p82, %r58, 2;
	ld.shared.f32 	%f342, [%r75+4];
	add.s64 	%rd7, %rd5, %rd6;
	ld.global.nc.u16 	%rs158, [%rd7];
	// begin inline asm
	{ cvt.f32.bf16 %f341, %rs158;}

	// end inline asm
	fma.rn.f32 	%f371, %f342, %f341, %f371;
	@%p82 bra 	$L__BB0_80;
	ld.shared.f32 	%f344, [%r75+8];
	add.s64 	%rd59, %rd7, %rd6;
	ld.global.nc.u16 	%rs159, [%rd59];
	// begin inline asm
	{ cvt.f32.bf16 %f343, %rs159;}

	// end inline asm
	fma.rn.f32 	%f371, %f344, %f343, %f371;
$L__BB0_80:
	ld.param.u64 	%rd64, [_Z30attention_fwd_bf16_wmma_simplePK13__nv_bfloat16S1_S1_PS_iiiiif_param_3];
	// begin inline asm
	{  cvt.rn.bf16.f32 %rs160, %f371;}

	// end inline asm
	add.s32 	%r229, %r245, %r2;
	cvta.to.global.u64 	%rd60, %rd64;
	mul.wide.s32 	%rd61, %r229, 2;
	add.s64 	%rd62, %rd60, %rd61;
	st.global.u16 	[%rd62], %rs160;
	add.s32 	%r245, %r245, %r52;
	setp.lt.s32 	%p83, %r245, %r82;
	@%p83 bra 	$L__BB0_67;
$L__BB0_81:
	ret;

}


// ===== COMPILED SASS (sm_100) =====

	.target	sm_100

	.elftype	@"ET_EXEC"


//--------------------- .note.nv.tkinfo           --------------------------
	.section	.note.nv.tkinfo,"",@"SHT_NOTE"
	.sectionflags	@"SHF_NOTE_NV_TKINFO"
	.tkinfo
        /*0018*/ 	.word	0x00000002
        /*0030*/ 	.string	""
        /*0030*/ 	.string	"ptxas"
        /*0030*/ 	.string	"Cuda compilation tools, release 13.0, V13.0.88"
        /*0030*/ 	.string	"Build cuda_13.0.r13.0/compiler.36424714_0"
        /*0030*/ 	.string	"-arch sm_100 -m 64 "



//--------------------- .note.nv.cuinfo           --------------------------
	.section	.note.nv.cuinfo,"",@"SHT_NOTE"
	.sectionflags	@"SHF_NOTE_NV_CUINFO"
        /*0018*/ 	.short	0x0002
        /*001a*/ 	.short	0x0064
        /*001c*/ 	.short	0x0082
	.zero		2


//--------------------- .nv.info                  --------------------------
	.section	.nv.info,"",@"SHT_CUDA_INFO"
	.align	4


	//----- nvinfo : EIATTR_REGCOUNT
	.align		4
        /*0000*/ 	.byte	0x04, 0x2f
        /*0002*/ 	.short	(.L_1 - .L_0)
	.align		4
.L_0:
        /*0004*/ 	.word	index@(_Z30attention_fwd_bf16_wmma_simplePK13__nv_bfloat16S1_S1_PS_iiiiif)
        /*0008*/ 	.word	0x00000020


	//----- nvinfo : EIATTR_FRAME_SIZE
	.align		4
.L_1:
        /*000c*/ 	.byte	0x04, 0x11
        /*000e*/ 	.short	(.L_3 - .L_2)
	.align		4
.L_2:
        /*0010*/ 	.word	index@($__internal_0_$__cuda_sm3x_div_rn_noftz_f32_slowpath)
        /*0014*/ 	.word	0x00000000


	//----- nvinfo : EIATTR_FRAME_SIZE
	.align		4
.L_3:
        /*0018*/ 	.byte	0x04, 0x11
        /*001a*/ 	.short	(.L_5 - .L_4)
	.align		4
.L_4:
        /*001c*/ 	.word	index@(_Z30attention_fwd_bf16_wmma_simplePK13__nv_bfloat16S1_S1_PS_iiiiif)
        /*0020*/ 	.word	0x00000000


	//----- nvinfo : EIATTR_MIN_STACK_SIZE
	.align		4
.L_5:
        /*0024*/ 	.byte	0x04, 0x12
        /*0026*/ 	.short	(.L_7 - .L_6)
	.align		4
.L_6:
        /*0028*/ 	.word	index@(_Z30attention_fwd_bf16_wmma_simplePK13__nv_bfloat16S1_S1_PS_iiiiif)
        /*002c*/ 	.word	0x00000000
.L_7:


//--------------------- .nv.compat                --------------------------
	.section	.nv.compat,"",@"SHT_CUDA_COMPAT_INFO"
	.align	4
        /*0000*/ 	.byte	0x02, 0x09, 0x00, 0x00, 0x02, 0x02, 0x01, 0x00, 0x02, 0x05, 0x05, 0x00, 0x03, 0x07, 0x01, 0x01
        /*0010*/ 	.byte	0x02, 0x03, 0x00, 0x00, 0x02, 0x06, 0x01, 0x00, 0x04, 0x0b, 0x08, 0x00, 0x01, 0x00, 0x00, 0x00
        /*0020*/ 	.byte	0x00, 0x00, 0x00, 0x00


//--------------------- .nv.info._Z30attention_fwd_bf16_wmma_simplePK13__nv_bfloat16S1_S1_PS_iiiiif --------------------------
	.section	.nv.info._Z30attention_fwd_bf16_wmma_simplePK13__nv_bfloat16S1_S1_PS_iiiiif,"",@"SHT_CUDA_INFO"
	.sectionflags	@""
	.align	4


	//----- nvinfo : EIATTR_CUDA_API_VERSION
	.align		4
        /*0000*/ 	.byte	0x04, 0x37
        /*0002*/ 	.short	(.L_9 - .L_8)
.L_8:
        /*0004*/ 	.word	0x00000082


	//----- nvinfo : EIATTR_KPARAM_INFO
	.align		4
.L_9:
        /*0008*/ 	.byte	0x04, 0x17
        /*000a*/ 	.short	(.L_11 - .L_10)
.L_10:
        /*000c*/ 	.word	0x00000000
        /*0010*/ 	.short	0x0009
        /*0012*/ 	.short	0x0034
        /*0014*/ 	.byte	0x00, 0xf0, 0x11, 0x00


	//----- nvinfo : EIATTR_KPARAM_INFO
	.align		4
.L_11:
        /*0018*/ 	.byte	0x04, 0x17
        /*001a*/ 	.short	(.L_13 - .L_12)
.L_12:
        /*001c*/ 	.word	0x00000000
        /*0020*/ 	.short	0x0008
        /*0022*/ 	.short	0x0030
        /*0024*/ 	.byte	0x00, 0xf0, 0x11, 0x00


	//----- nvinfo : EIATTR_KPARAM_INFO
	.align		4
.L_13:
        /*0028*/ 	.byte	0x04, 0x17
        /*002a*/ 	.short	(.L_15 - .L_14)
.L_14:
        /*002c*/ 	.word	0x00000000
        /*0030*/ 	.short	0x0007
        /*0032*/ 	.short	0x002c
        /*0034*/ 	.byte	0x00, 0xf0, 0x11, 0x00


	//----- nvinfo : EIATTR_KPARAM_INFO
	.align		4
.L_15:
        /*0038*/ 	.byte	0x04, 0x17
        /*003a*/ 	.short	(.L_17 - .L_16)
.L_16:
        /*003c*/ 	.word	0x00000000
        /*0040*/ 	.short	0x0006
        /*0042*/ 	.short	0x0028
        /*0044*/ 	.byte	0x00, 0xf0, 0x11, 0x00


	//----- nvinfo : EIATTR_KPARAM_INFO
	.align		4
.L_17:
        /*0048*/ 	.byte	0x04, 0x17
        /*004a*/ 	.short	(.L_19 - .L_18)
.L_18:
        /*004c*/ 	.word	0x00000000
        /*0050*/ 	.short	0x0005
        /*0052*/ 	.short	0x0024
        /*0054*/ 	.byte	0x00, 0xf0, 0x11, 0x00


	//----- nvinfo : EIATTR_KPARAM_INFO
	.align		4
.L_19:
        /*0058*/ 	.byte	0x04, 0x17
        /*005a*/ 	.short	(.L_21 - .L_20)
.L_20:
        /*005c*/ 	.word	0x00000000
        /*0060*/ 	.short	0x0004
        /*0062*/ 	.short	0x0020
        /*0064*/ 	.byte	0x00, 0xf0, 0x11, 0x00


	//----- nvinfo : EIATTR_KPARAM_INFO
	.align		4
.L_21:
        /*0068*/ 	.byte	0x04, 0x17
        /*006a*/ 	.short	(.L_23 - .L_22)
.L_22:
        /*006c*/ 	.word	0x00000000
        /*0070*/ 	.short	0x0003
        /*0072*/ 	.short	0x0018
        /*0074*/ 	.byte	0x00, 0xf5, 0x21, 0x00


	//----- nvinfo : EIATTR_KPARAM_INFO
	.align		4
.L_23:
        /*0078*/ 	.byte	0x04, 0x17
        /*007a*/ 	.short	(.L_25 - .L_24)
.L_24:
        /*007c*/ 	.word	0x00000000
        /*0080*/ 	.short	0x0002
        /*0082*/ 	.short	0x0010
        /*0084*/ 	.byte	0x00, 0xf5, 0x21, 0x00


	//----- nvinfo : EIATTR_KPARAM_INFO
	.align		4
.L_25:
        /*0088*/ 	.byte	0x04, 0x17
        /*008a*/ 	.short	(.L_27 - .L_26)
.L_26:
        /*008c*/ 	.word	0x00000000
        /*0090*/ 	.short	0x0001
        /*0092*/ 	.short	0x0008
        /*0094*/ 	.byte	0x00, 0xf5, 0x21, 0x00


	//----- nvinfo : EIATTR_KPARAM_INFO
	.align		4
.L_27:
        /*0098*/ 	.byte	0x04, 0x17
        /*009a*/ 	.short	(.L_29 - .L_28)
.L_28:
        /*009c*/ 	.word	0x00000000
        /*00a0*/ 	.short	0x0000
        /*00a2*/ 	.short	0x0000
        /*00a4*/ 	.byte	0x00, 0xf5, 0x21, 0x00


	//----- nvinfo : EIATTR_SPARSE_MMA_MASK
	.align		4
.L_29:
        /*00a8*/ 	.byte	0x03, 0x50
        /*00aa*/ 	.short	0x0000


	//----- nvinfo : EIATTR_MAXREG_COUNT
	.align		4
        /*00ac*/ 	.byte	0x03, 0x1b
        /*00ae*/ 	.short	0x00ff


	//----- nvinfo : EIATTR_NUM_BARRIERS
	.align		4
        /*00b0*/ 	.byte	0x02, 0x4c
        /*00b2*/ 	.byte	0x01
	.zero		1


	//----- nvinfo : EIATTR_MERCURY_ISA_VERSION
	.align		4
        /*00b4*/ 	.byte	0x03, 0x5f
        /*00b6*/ 	.short	0x0101


	//----- nvinfo : EIATTR_COOP_GROUP_MASK_REGIDS
	.align		4
        /*00b8*/ 	.byte	0x04, 0x29
        /*00ba*/ 	.short	(.L_31 - .L_30)


	//   ....[0]....
.L_30:
        /*00bc*/ 	.word	0xffffffff


	//   ....[1]....
        /*00c0*/ 	.word	0xffffffff


	//   ....[2]....
        /*00c4*/ 	.word	0xffffffff


	//   ....[3]....
        /*00c8*/ 	.word	0xffffffff


	//   ....[4]....
        /*00cc*/ 	.word	0xffffffff


	//   ....[5]....
        /*00d0*/ 	.word	0xffffffff


	//   ....[6]....
        /*00d4*/ 	.word	0xffffffff


	//   ....[7]....
        /*00d8*/ 	.word	0xffffffff


	//   ....[8]....
        /*00dc*/ 	.word	0xffffffff


	//   ....[9]....
        /*00e0*/ 	.word	0xffffffff


	//   ....[10]....
        /*00e4*/ 	.word	0xffffffff


	//   ....[11]....
        /*00e8*/ 	.word	0xffffffff


	//   ....[12]....
        /*00ec*/ 	.word	0xffffffff


	//   ....[13]....
        /*00f0*/ 	.word	0xffffffff


	//   ....[14]....
        /*00f4*/ 	.word	0xffffffff


	//   ....[15]....
        /*00f8*/ 	.word	0xffffffff


	//   ....[16]....
        /*00fc*/ 	.word	0xffffffff


	//   ....[17]....
        /*0100*/ 	.word	0xffffffff


	//   ....[18]....
        /*0104*/ 	.word	0xffffffff


	//   ....[19]....
        /*0108*/ 	.word	0xffffffff


	//   ....[20]....
        /*010c*/ 	.word	0x0500000f


	//   ....[21]....
        /*0110*/ 	.word	0x0500000f


	//   ....[22]....
        /*0114*/ 	.word	0x0500000f


	//   ....[23]....
        /*0118*/ 	.word	0x0500000f


	//   ....[24]....
        /*011c*/ 	.word	0x0500000f


	//   ....[25]....
        /*0120*/ 	.word	0x0500000f


	//   ....[26]....
        /*0124*/ 	.word	0x0500000f


	//   ....[27]....
        /*0128*/ 	.word	0x0500000f


	//   ....[28]....
        /*012c*/ 	.word	0x0500000f


	//   ....[29]....
        /*0130*/ 	.word	0x0500000f


	//----- nvinfo : EIATTR_COOP_GROUP_INSTR_OFFSETS
	.align		4
.L_31:
        /*0134*/ 	.byte	0x04, 0x28
        /*0136*/ 	.short	(.L_33 - .L_32)


	//   ....[0]....
.L_32:
        /*0138*/ 	.word	0x00002130


	//   ....[1]....
        /*013c*/ 	.word	0x00002180


	//   ....[2]....
        /*0140*/ 	.word	0x000021b0


	//   ....[3]....
        /*0144*/ 	.word	0x000021e0


	//   ....[4]....
        /*0148*/ 	.word	0x00002210


	//   ....[5]....
        /*014c*/ 	.word	0x000022f0


	//   ....[6]....
        /*0150*/ 	.word	0x00002310


	//   ....[7]....
        /*0154*/ 	.word	0x00002330


	//   ....[8]....
        /*0158*/ 	.word	0x00002350


	//   ....[9]....
        /*015c*/ 	.word	0x00002370


	//   ....[10]....
        /*0160*/ 	.word	0x00002580


	//   ....[11]....
        /*0164*/ 	.word	0x000025d0


	//   ....[12]....
        /*0168*/ 	.word	0x000025f0


	//   ....[13]....
        /*016c*/ 	.word	0x00002610


	//   ....[14]....
        /*0170*/ 	.word	0x00002630


	//   ....[15]....
        /*0174*/ 	.word	0x00002710


	//   ....[16]....
        /*0178*/ 	.word	0x00002730


	//   ....[17]....
        /*017c*/ 	.word	0x00002750


	//   ....[18]....
        /*0180*/ 	.word	0x00002770


	//   ....[19]....
        /*0184*/ 	.word	0x00002790


	//   ....[20]....
        /*0188*/ 	.word	0x00003960


	//   ....[21]....
        /*018c*/ 	.word	0x000039d0


	//   ....[22]....
        /*0190*/ 	.word	0x00003a40


	//   ....[23]....
        /*0194*/ 	.word	0x00003ab0


	//   ....[24]....
        /*0198*/ 	.word	0x00003b20


	//   ....[25]....
        /*019c*/ 	.word	0x00003ba0


	//   ....[26]....
        /*01a0*/ 	.word	0x00003c10


	//   ....[27]....
        /*01a4*/ 	.word	0x00003c80


	//   ....[28]....
        /*01a8*/ 	.word	0x00003cf0


	//   ....[29]....
        /*01ac*/ 	.word	0x00003d60


	//----- nvinfo : EIATTR_VRC_CTA_INIT_COUNT
	.align		4
.L_33:
        /*01b0*/ 	.byte	0x02, 0x4a
	.zero		1
	.zero		1


	//----- nvinfo : EIATTR_EXIT_INSTR_OFFSETS
	.align		4
        /*01b4*/ 	.byte	0x04, 0x1c
        /*01b6*/ 	.short	(.L_35 - .L_34)


	//   ....[0]....
.L_34:
        /*01b8*/ 	.word	0x00000070


	//   ....[1]....
        /*01bc*/ 	.word	0x00002a50


	//   ....[2]....
        /*01c0*/ 	.word	0x00002b20


	//   ....[3]....
        /*01c4*/ 	.word	0x00003900


	//----- nvinfo : EIATTR_CRS_STACK_SIZE
	.align		4
.L_35:
        /*01c8*/ 	.byte	0x04, 0x1e
        /*01ca*/ 	.short	(.L_37 - .L_36)
.L_36:
        /*01cc*/ 	.word	0x00000000


	//----- nvinfo : EIATTR_CBANK_PARAM_SIZE
	.align		4
.L_37:
        /*01d0*/ 	.byte	0x03, 0x19
        /*01d2*/ 	.short	0x0038


	//----- nvinfo : EIATTR_PARAM_CBANK
	.align		4
        /*01d4*/ 	.byte	0x04, 0x0a
        /*01d6*/ 	.short	(.L_39 - .L_38)
	.align		4
.L_38:
        /*01d8*/ 	.word	index@(.nv.constant0._Z30attention_fwd_bf16_wmma_simplePK13__nv_bfloat16S1_S1_PS_iiiiif)
        /*01dc*/ 	.short	0x0380
        /*01de*/ 	.short	0x0038


	//----- nvinfo : EIATTR_SW_WAR
	.align		4
.L_39:
        /*01e0*/ 	.byte	0x04, 0x36
        /*01e2*/ 	.short	(.L_41 - .L_40)
.L_40:
        /*01e4*/ 	.word	0x00000008
.L_41:


//--------------------- .nv.callgraph             --------------------------
	.section	.nv.callgraph,"",@"SHT_CUDA_CALLGRAPH"
	.align	4
	.sectionentsize	8
	.align		4
        /*0000*/ 	.word	0x00000000
	.align		4
        /*0004*/ 	.word	0xffffffff
	.align		4
        /*0008*/ 	.word	0x00000000
	.align		4
        /*000c*/ 	.word	0xfffffffe
	.align		4
        /*0010*/ 	.word	0x00000000
	.align		4
        /*0014*/ 	.word	0xfffffffd
	.align		4
        /*0018*/ 	.word	0x00000000
	.align		4
        /*001c*/ 	.word	0xfffffffc


//--------------------- .text._Z30attention_fwd_bf16_wmma_simplePK13__nv_bfloat16S1_S1_PS_iiiiif --------------------------
	.section	.text._Z30attention_fwd_bf16_wmma_simplePK13__nv_bfloat16S1_S1_PS_iiiiif,"ax",@progbits
	.align	128
        .global         _Z30attention_fwd_bf16_wmma_simplePK13__nv_bfloat16S1_S1_PS_iiiiif
        .type           _Z30attention_fwd_bf16_wmma_simplePK13__nv_bfloat16S1_S1_PS_iiiiif,@function
        .size           _Z30attention_fwd_bf16_wmma_simplePK13__nv_bfloat16S1_S1_PS_iiiiif,(.L_x_70 - _Z30attention_fwd_bf16_wmma_simplePK13__nv_bfloat16S1_S1_PS_iiiiif)
        .other          _Z30attention_fwd_bf16_wmma_simplePK13__nv_bfloat16S1_S1_PS_iiiiif,@"STO_CUDA_ENTRY STV_DEFAULT"
_Z30attention_fwd_bf16_wmma_simplePK13__nv_bfloat16S1_S1_PS_iiiiif:
.text._Z30attention_fwd_bf16_wmma_simplePK13__nv_bfloat16S1_S1_PS_iiiiif:
[----:B------:R-:W-:Y:S08]  /*0000*/  LDC R1, c[0x0][0x37c] ;  /* 0x0000df00ff017b82 */ /* 0x000ff00000000800 */
[----:B------:R-:W0:Y:S01]  /*0010*/  LDC.64 R4, c[0x0][0x3a0] ;  /* 0x0000e800ff047b82 */ /* 0x000e220000000a00 */
[----:B------:R-:W1:Y:S07]  /*0020*/  S2R R0, SR_CTAID.X ;  /* 0x0000000000007919 */ /* 0x000e6e0000002500 */
[----:B------:R-:W2:Y:S01]  /*0030*/  LDC R3, c[0x0][0x3a8] ;  /* 0x0000ea00ff037b82 */ /* 0x000ea20000000800 */
[----:B0-----:R-:W-:-:S04]  /*0040*/  IMAD R4, R5, R4, RZ ;  /* 0x0000000405047224 */ /* 0x001fc800078e02ff */
[----:B--2---:R-:W-:-:S05]  /*0050*/  IMAD R7, R4, R3, RZ ;  /* 0x0000000304077224 */ /* 0x004fca00078e02ff */
[----:B-1----:R-:W-:-:S13]  /*0060*/  ISETP.GE.AND P0, PT, R0, R7, PT ;  /* 0x000000070000720c */ /* 0x002fda0003f06270 */
[----:B------:R-:W-:Y:S05]  /*0070*/  @P0 EXIT ;  /* 0x000000000000094d */ /* 0x000fea0003800000 */
[-C--:B------:R-:W-:Y:S01]  /*0080*/  IABS R11, R3.reuse ;  /* 0x00000003000b7213 */ /* 0x080fe20000000000 */
[----:B------:R-:W-:Y:S01]  /*0090*/  IMAD R9, R5, R3, RZ ;  /* 0x0000000305097224 */ /* 0x000fe200078e02ff */
[----:B------:R-:W-:Y:S01]  /*00a0*/  IABS R10, R0 ;  /* 0x00000000000a7213 */ /* 0x000fe20000000000 */
[----:B------:R-:W0:Y:S01]  /*00b0*/  LDCU UR12, c[0x0][0x3b0] ;  /* 0x00007600ff0c77ac */ /* 0x000e220008000800 */
[----:B------:R-:W1:Y:S01]  /*00c0*/  I2F.RP R4, R11 ;  /* 0x0000000b00047306 */ /* 0x000e620000209400 */
[----:B------:R-:W-:Y:S01]  /*00d0*/  IABS R8, R5 ;  /* 0x0000000500087213 */ /* 0x000fe20000000000 */
[----:B------:R-:W-:Y:S01]  /*00e0*/  BSSY.RECONVERGENT B0, `(.L_x_0) ;  /* 0x0000048000007945 */ /* 0x000fe20003800200 */
[----:B------:R-:W2:Y:S01]  /*00f0*/  LDCU UR4, c[0x0][0x3ac] ;  /* 0x00007580ff0477ac */ /* 0x000ea20008000800 */
[----:B------:R-:W3:Y:S04]  /*0100*/  LDCU.64 UR8, c[0x0][0x358] ;  /* 0x00006b00ff0877ac */ /* 0x000ee80008000a00 */
[----:B-1----:R-:W1:Y:S02]  /*0110*/  MUFU.RCP R4, R4 ;  /* 0x0000000400047308 */ /* 0x002e640000001000 */
[----:B-1----:R-:W-:-:S02]  /*0120*/  IADD3 R6, PT, PT, R4, 0xffffffe, RZ ;  /* 0x0ffffffe04067810 */ /* 0x002fc40007ffe0ff */
[----:B------:R-:W-:-:S04]  /*0130*/  IABS R4, R9 ;  /* 0x0000000900047213 */ /* 0x000fc80000000000 */
[----:B------:R1:W4:Y:S02]  /*0140*/  F2I.FTZ.U32.TRUNC.NTZ R7, R6 ;  /* 0x0000000600077305 */ /* 0x000324000021f000 */
[----:B-1----:R-:W-:Y:S02]  /*0150*/  IMAD.MOV.U32 R6, RZ, RZ, RZ ;  /* 0x000000ffff067224 */ /* 0x002fe400078e00ff */
[----:B----4-:R-:W-:-:S04]  /*0160*/  IMAD.MOV R2, RZ, RZ, -R7 ;  /* 0x000000ffff027224 */ /* 0x010fc800078e0a07 */
[----:B------:R-:W-:Y:S01]  /*0170*/  IMAD R13, R2, R11, RZ ;  /* 0x0000000b020d7224 */ /* 0x000fe200078e02ff */
[----:B------:R-:W-:Y:S02]  /*0180*/  MOV R2, R8 ;  /* 0x0000000800027202 */ /* 0x000fe40000000f00 */
[----:B------:R-:W1:Y:S01]  /*0190*/  I2F.RP R8, R4 ;  /* 0x0000000400087306 */ /* 0x000e620000209400 */
[----:B------:R-:W-:-:S06]  /*01a0*/  IMAD.HI.U32 R7, R7, R13, R6 ;  /* 0x0000000d07077227 */ /* 0x000fcc00078e0006 */
[----:B------:R-:W-:Y:S01]  /*01b0*/  IMAD.HI.U32 R6, R7, R10, RZ ;  /* 0x0000000a07067227 */ /* 0x000fe200078e00ff */
[----:B------:R-:W4:Y:S04]  /*01c0*/  I2F.RP R13, R2 ;  /* 0x00000002000d7306 */ /* 0x000f280000209400 */
[----:B------:R-:W-:-:S04]  /*01d0*/  IADD3 R12, PT, PT, -R6, RZ, RZ ;  /* 0x000000ff060c7210 */ /* 0x000fc80007ffe1ff */
[----:B-1----:R-:W1:Y:S01]  /*01e0*/  MUFU.RCP R8, R8 ;  /* 0x0000000800087308 */ /* 0x002e620000001000 */
[----:B------:R-:W-:-:S05]  /*01f0*/  IMAD R12, R11, R12, R10 ;  /* 0x0000000c0b0c7224 */ /* 0x000fca00078e020a */
[----:B------:R-:W-:Y:S02]  /*0200*/  ISETP.GT.U32.AND P1, PT, R11, R12, PT ;  /* 0x0000000c0b00720c */ /* 0x000fe40003f24070 */
[----:B----4-:R-:W4:Y:S11]  /*0210*/  MUFU.RCP R13, R13 ;  /* 0x0000000d000d7308 */ /* 0x010f360000001000 */
[----:B------:R-:W-:-:S02]  /*0220*/  @!P1 IADD3 R12, PT, PT, R12, -R11, RZ ;  /* 0x8000000b0c0c9210 */ /* 0x000fc40007ffe0ff */
[----:B------:R-:W-:Y:S02]  /*0230*/  @!P1 IADD3 R6, PT, PT, R6, 0x1, RZ ;  /* 0x0000000106069810 */ /* 0x000fe40007ffe0ff */
[----:B------:R-:W-:Y:S01]  /*0240*/  ISETP.GE.U32.AND P0, PT, R12, R11, PT ;  /* 0x0000000b0c00720c */ /* 0x000fe20003f06070 */
[----:B-1----:R-:W-:Y:S01]  /*0250*/  VIADD R12, R8, 0xffffffe ;  /* 0x0ffffffe080c7836 */ /* 0x002fe20000000000 */
[----:B------:R-:W-:Y:S01]  /*0260*/  LOP3.LUT R11, R0, R3, RZ, 0x3c, !PT ;  /* 0x00000003000b7212 */ /* 0x000fe200078e3cff */
[----:B----4-:R-:W-:Y:S01]  /*0270*/  VIADD R7, R13, 0xffffffe ;  /* 0x0ffffffe0d077836 */ /* 0x010fe20000000000 */
[----:B------:R-:W-:Y:S01]  /*0280*/  ISETP.NE.AND P1, PT, R3, RZ, PT ;  /* 0x000000ff0300720c */ /* 0x000fe20003f25270 */
[----:B------:R1:W4:Y:S01]  /*0290*/  F2I.FTZ.U32.TRUNC.NTZ R13, R12 ;  /* 0x0000000c000d7305 */ /* 0x000322000021f000 */
[----:B------:R-:W-:-:S07]  /*02a0*/  ISETP.GE.AND P2, PT, R11, RZ, PT ;  /* 0x000000ff0b00720c */ /* 0x000fce0003f46270 */
[----:B------:R-:W-:Y:S01]  /*02b0*/  @P0 VIADD R6, R6, 0x1 ;  /* 0x0000000106060836 */ /* 0x000fe20000000000 */
[----:B------:R-:W5:Y:S01]  /*02c0*/  F2I.FTZ.U32.TRUNC.NTZ R7, R7 ;  /* 0x0000000700077305 */ /* 0x000f62000021f000 */
[----:B-1----:R-:W-:-:S03]  /*02d0*/  IMAD.MOV.U32 R12, RZ, RZ, RZ ;  /* 0x000000ffff0c7224 */ /* 0x002fc600078e00ff */
[----:B------:R-:W-:Y:S01]  /*02e0*/  MOV R8, R6 ;  /* 0x0000000600087202 */ /* 0x000fe20000000f00 */
[----:B------:R-:W-:Y:S02]  /*02f0*/  HFMA2 R6, -RZ, RZ, 0, 0 ;  /* 0x00000000ff067431 */ /* 0x000fe400000001ff */
[----:B----4-:R-:W-:Y:S01]  /*0300*/  IMAD.MOV R15, RZ, RZ, -R13 ;  /* 0x000000ffff0f7224 */ /* 0x010fe200078e0a0d */
[----:B------:R-:W-:Y:S02]  /*0310*/  @!P2 IADD3 R8, PT, PT, -R8, RZ, RZ ;  /* 0x000000ff0808a210 */ /* 0x000fe40007ffe1ff */
[----:B------:R-:W-:Y:S02]  /*0320*/  @!P1 LOP3.LUT R8, RZ, R3, RZ, 0x33, !PT ;  /* 0x00000003ff089212 */ /* 0x000fe400078e33ff */
[----:B------:R-:W0:Y:S02]  /*0330*/  S2R R3, SR_TID.X ;  /* 0x0000000000037919 */ /* 0x000e240000002100 */
[----:B------:R-:W-:Y:S01]  /*0340*/  IABS R17, R8 ;  /* 0x0000000800117213 */ /* 0x000fe20000000000 */
[----:B-----5:R-:W-:-:S04]  /*0350*/  IMAD.MOV R11, RZ, RZ, -R7 ;  /* 0x000000ffff0b7224 */ /* 0x020fc800078e0a07 */
[----:B------:R-:W-:-:S04]  /*0360*/  IMAD R11, R11, R2, RZ ;  /* 0x000000020b0b7224 */ /* 0x000fc800078e02ff */
[----:B------:R-:W-:Y:S01]  /*0370*/  IMAD.HI.U32 R6, R7, R11, R6 ;  /* 0x0000000b07067227 */ /* 0x000fe200078e0006 */
[----:B------:R-:W-:-:S03]  /*0380*/  IABS R11, R9 ;  /* 0x00000009000b7213 */ /* 0x000fc60000000000 */
[----:B------:R-:W-:Y:S01]  /*0390*/  IMAD R7, R15, R4, RZ ;  /* 0x000000040f077224 */ /* 0x000fe200078e02ff */
[----:B------:R-:W-:Y:S01]  /*03a0*/  IADD3 R15, PT, PT, RZ, -R11, RZ ;  /* 0x8000000bff0f7210 */ /* 0x000fe20007ffe0ff */
[----:B------:R-:W-:-:S04]  /*03b0*/  IMAD.HI.U32 R6, R6, R17, RZ ;  /* 0x0000001106067227 */ /* 0x000fc800078e00ff */
[----:B------:R-:W-:-:S04]  /*03c0*/  IMAD.HI.U32 R13, R13, R7, R12 ;  /* 0x000000070d0d7227 */ /* 0x000fc800078e000c */
[----:B------:R-:W-:Y:S02]  /*03d0*/  IMAD.MOV R6, RZ, RZ, -R6 ;  /* 0x000000ffff067224 */ /* 0x000fe400078e0a06 */
[----:B------:R-:W-:-:S04]  /*03e0*/  IMAD.HI.U32 R7, R13, R10, RZ ;  /* 0x0000000a0d077227 */ /* 0x000fc800078e00ff */
[----:B------:R-:W-:Y:S01]  /*03f0*/  IMAD R15, R7, R15, R10 ;  /* 0x0000000f070f7224 */ /* 0x000fe200078e020a */
[----:B0-----:R-:W-:Y:S01]  /*0400*/  ISETP.GE.AND P1, PT, R3, UR12, PT ;  /* 0x0000000c03007c0c */ /* 0x001fe2000bf26270 */
[----:B------:R-:W-:Y:S01]  /*0410*/  IMAD R17, R2, R6, R17 ;  /* 0x0000000602117224 */ /* 0x000fe200078e0211 */
[----:B--2---:R-:W-:Y:S02]  /*0420*/  MOV R6, UR4 ;  /* 0x0000000400067c02 */ /* 0x004fe40008000f00 */
[----:B------:R-:W-:Y:S02]  /*0430*/  ISETP.GT.U32.AND P3, PT, R4, R15, PT ;  /* 0x0000000f0400720c */ /* 0x000fe40003f64070 */
[----:B------:R-:W-:-:S11]  /*0440*/  ISETP.GT.U32.AND P0, PT, R2, R17, PT ;  /* 0x000000110200720c */ /* 0x000fd60003f04070 */
[----:B------:R-:W-:Y:S02]  /*0450*/  @!P3 IADD3 R15, PT, PT, R15, -R4, RZ ;  /* 0x800000040f0fb210 */ /* 0x000fe40007ffe0ff */
[----:B------:R-:W-:Y:S01]  /*0460*/  @!P0 IMAD.IADD R17, R17, 0x1, -R2 ;  /* 0x0000000111118824 */ /* 0x000fe200078e0a02 */
[----:B---3--:R-:W-:Y:S06]  /*0470*/  @P1 BRA `(.L_x_1) ;  /* 0x0000000000381947 */ /* 0x008fec0003800000 */
[----:B------:R-:W0:Y:S01]  /*0480*/  S2R R13, SR_CgaCtaId ;  /* 0x00000000000d7919 */ /* 0x000e220000008800 */
[----:B------:R-:W1:Y:S01]  /*0490*/  LDC R18, c[0x0][0x360] ;  /* 0x0000d800ff127b82 */ /* 0x000e620000000800 */
[----:B------:R-:W-:Y:S01]  /*04a0*/  MOV R12, 0x400 ;  /* 0x00000400000c7802 */ /* 0x000fe20000000f00 */
[----:B------:R-:W-:-:S06]  /*04b0*/  IMAD.MOV.U32 R19, RZ, RZ, R3 ;  /* 0x000000ffff137224 */ /* 0x000fcc00078e0003 */
[----:B------:R-:W2:Y:S01]  /*04c0*/  LDC.64 R10, c[0x0][0x380] ;  /* 0x0000e000ff0a7b82 */ /* 0x000ea20000000a00 */
[----:B0-----:R-:W-:-:S07]  /*04d0*/  LEA R14, R13, R12, 0x18 ;  /* 0x0000000c0d0e7211 */ /* 0x001fce00078ec0ff */
.L_x_2:
[----:B0-----:R-:W-:-:S04]  /*04e0*/  IMAD R13, R0, UR12, R19 ;  /* 0x0000000c000d7c24 */ /* 0x001fc8000f8e0213 */
[----:B--2---:R-:W-:-:S06]  /*04f0*/  IMAD.WIDE R12, R13, 0x2, R10 ;  /* 0x000000020d0c7825 */ /* 0x004fcc00078e020a */
[----:B------:R-:W2:Y:S01]  /*0500*/  LDG.E.U16.CONSTANT R13, desc[UR8][R12.64] ;  /* 0x000000080c0d7981 */ /* 0x000ea2000c1e9500 */
[----:B------:R-:W-:Y:S01]  /*0510*/  LEA R16, R19, R14, 0x1 ;  /* 0x0000000e13107211 */ /* 0x000fe200078e08ff */
[----:B-1----:R-:W-:-:S05]  /*0520*/  IMAD.IADD R19, R18, 0x1, R19 ;  /* 0x0000000112137824 */ /* 0x002fca00078e0213 */
[----:B------:R-:W-:Y:S01]  /*0530*/  ISETP.GE.AND P0, PT, R19, UR12, PT ;  /* 0x0000000c13007c0c */ /* 0x000fe2000bf06270 */
[----:B--2---:R0:W-:-:S12]  /*0540*/  STS.U16 [R16], R13 ;  /* 0x0000000d10007388 */ /* 0x0041d80000000400 */
[----:B------:R-:W-:Y:S05]  /*0550*/  @!P0 BRA `(.L_x_2) ;  /* 0xfffffffc00e08947 */ /* 0x000fea000383ffff */
.L_x_1:
[----:B------:R-:W-:Y:S05]  /*0560*/  BSYNC.RECONVERGENT B0 ;  /* 0x0000000000007941 */ /* 0x000fea0003800200 */
.L_x_0:
[----:B------:R-:W-:Y:S01]  /*0570*/  ISETP.GE.U32.AND P0, PT, R15, R4, PT ;  /* 0x000000040f00720c */ /* 0x000fe20003f06070 */
[----:B------:R-:W1:Y:S01]  /*0580*/  S2UR UR5, SR_CgaCtaId ;  /* 0x00000000000579c3 */ /* 0x000e620000008800 */
[----:B------:R-:W-:Y:S01]  /*0590*/  @!P3 IADD3 R7, PT, PT, R7, 0x1, RZ ;  /* 0x000000010707b810 */ /* 0x000fe20007ffe0ff */
[----:B------:R-:W-:Y:S01]  /*05a0*/  UMOV UR4, 0x400 ;  /* 0x0000040000047882 */ /* 0x000fe20000000000 */
[----:B------:R-:W-:-:S05]  /*05b0*/  ISETP.GT.U32.AND P1, PT, R2, R17, PT ;  /* 0x000000110200720c */ /* 0x000fca0003f24070 */
[----:B------:R-:W-:Y:S01]  /*05c0*/  BAR.SYNC.DEFER_BLOCKING 0x0 ;  /* 0x0000000000007b1d */ /* 0x000fe20000010000 */
[----:B------:R-:W-:Y:S01]  /*05d0*/  ISETP.GE.AND P4, PT, R8, RZ, PT ;  /* 0x000000ff0800720c */ /* 0x000fe20003f86270 */
[----:B------:R-:W-:Y:S01]  /*05e0*/  IMAD.MOV.U32 R12, RZ, RZ, -0x800000 ;  /* 0xff800000ff0c7424 */ /* 0x000fe200078e00ff */
[----:B------:R-:W-:Y:S02]  /*05f0*/  LOP3.LUT R4, R0, R9, RZ, 0x3c, !PT ;  /* 0x0000000900047212 */ /* 0x000fe400078e3cff */
[----:B------:R-:W-:Y:S01]  /*0600*/  ISETP.NE.AND P3, PT, R9, RZ, PT ;  /* 0x000000ff0900720c */ /* 0x000fe20003f65270 */
[----:B------:R-:W-:Y:S01]  /*0610*/  BSSY.RECONVERGENT B0, `(.L_x_3) ;  /* 0x00001b1000007945 */ /* 0x000fe20003800200 */
[----:B------:R-:W-:Y:S01]  /*0620*/  ISETP.GE.AND P2, PT, R4, RZ, PT ;  /* 0x000000ff0400720c */ /* 0x000fe20003f46270 */
[----:B------:R-:W-:Y:S01]  /*0630*/  @P0 VIADD R7, R7, 0x1 ;  /* 0x0000000107070836 */ /* 0x000fe20000000000 */
[----:B------:R-:W-:Y:S02]  /*0640*/  ISETP.NE.AND P0, PT, R5, RZ, PT ;  /* 0x000000ff0500720c */ /* 0x000fe40003f05270 */
[----:B------:R-:W-:-:S04]  /*0650*/  @!P1 IADD3 R17, PT, PT, R17, -R2, RZ ;  /* 0x8000000211119210 */ /* 0x000fc80007ffe0ff */
[----:B------:R-:W-:-:S05]  /*0660*/  @!P4 IADD3 R17, PT, PT, -R17, RZ, RZ ;  /* 0x000000ff1111c210 */ /* 0x000fca0007ffe1ff */
[----:B------:R-:W-:Y:S01]  /*0670*/  @!P2 IMAD.MOV R7, RZ, RZ, -R7 ;  /* 0x000000ffff07a224 */ /* 0x000fe200078e0a07 */
[----:B-1----:R-:W-:Y:S01]  /*0680*/  ULEA UR5, UR5, UR4, 0x18 ;  /* 0x0000000405057291 */ /* 0x002fe2000f8ec0ff */
[----:B------:R-:W-:Y:S02]  /*0690*/  @!P0 LOP3.LUT R17, RZ, R5, RZ, 0x33, !PT ;  /* 0x00000005ff118212 */ /* 0x000fe400078e33ff */
[----:B------:R-:W-:Y:S01]  /*06a0*/  ISETP.GE.AND P0, PT, R3, R6, PT ;  /* 0x000000060300720c */ /* 0x000fe20003f06270 */
[----:B------:R-:W-:Y:S01]  /*06b0*/  ULEA UR6, UR12, UR5, 0x1 ;  /* 0x000000050c067291 */ /* 0x000fe2000f8e08ff */
[----:B------:R-:W-:-:S03]  /*06c0*/  @!P3 LOP3.LUT R7, RZ, R9, RZ, 0x33, !PT ;  /* 0x00000009ff07b212 */ /* 0x000fc600078e33ff */
[----:B------:R-:W-:Y:S02]  /*06d0*/  ULEA UR7, UR12, UR6, 0x1 ;  /* 0x000000060c077291 */ /* 0x000fe4000f8e08ff */
[----:B------:R-:W-:Y:S02]  /*06e0*/  IMAD R2, R7, R5, R17 ;  /* 0x0000000507027224 */ /* 0x000fe400078e0211 */
[----:B------:R-:W-:-:S04]  /*06f0*/  IMAD R5, R6, UR12, RZ ;  /* 0x0000000c06057c24 */ /* 0x000fc8000f8e02ff */
[----:B------:R-:W-:Y:S01]  /*0700*/  IMAD R2, R2, R5, RZ ;  /* 0x0000000502027224 */ /* 0x000fe200078e02ff */
[----:B------:R-:W-:Y:S06]  /*0710*/  @P0 BRA `(.L_x_4) ;  /* 0x0000001800800947 */ /* 0x000fec0003800000 */
[----:B------:R-:W1:Y:S01]  /*0720*/  LDC R8, c[0x0][0x360] ;  /* 0x0000d800ff087b82 */ /* 0x000e620000000800 */
[----:B------:R-:W-:-:S09]  /*0730*/  UISETP.GT.AND UP0, UPT, UR12, URZ, UPT ;  /* 0x000000ff0c00728c */ /* 0x000fd2000bf04270 */
[----:B------:R-:W-:Y:S05]  /*0740*/  BRA.U UP0, `(.L_x_5) ;  /* 0x0000000100347547 */ /* 0x000fea000b800000 */
[----:B------:R-:W2:Y:S01]  /*0750*/  LDCU UR4, c[0x0][0x3b4] ;  /* 0x00007680ff0477ac */ /* 0x000ea20008000800 */
[----:B------:R-:W-:Y:S01]  /*0760*/  BSSY.RECONVERGENT B1, `(.L_x_6) ;  /* 0x000000a000017945 */ /* 0x000fe20003800200 */
[----:B------:R-:W-:Y:S01]  /*0770*/  MOV R12, 0xff800000 ;  /* 0xff800000000c7802 */ /* 0x000fe20000000f00 */
[----:B------:R-:W-:Y:S02]  /*0780*/  IMAD.MOV.U32 R7, RZ, RZ, R3 ;  /* 0x000000ffff077224 */ /* 0x000fe400078e0003 */
[----:B--2---:R-:W-:-:S07]  /*0790*/  FMUL R5, RZ, UR4 ;  /* 0x00000004ff057c20 */ /* 0x004fce0008400000 */
.L_x_7:
[----:B------:R-:W-:Y:S02]  /*07a0*/  LEA R4, R7, UR7, 0x2 ;  /* 0x0000000707047c11 */ /* 0x000fe4000f8e10ff */
[----:B-1----:R-:W-:Y:S02]  /*07b0*/  IADD3 R7, PT, PT, R8, R7, RZ ;  /* 0x0000000708077210 */ /* 0x002fe40007ffe0ff */
[----:B------:R-:W-:Y:S01]  /*07c0*/  FMNMX R12, R5, R12, !PT ;  /* 0x0000000c050c7209 */ /* 0x000fe20007800000 */
[----:B------:R2:W-:Y:S01]  /*07d0*/  STS [R4], R5 ;  /* 0x0000000504007388 */ /* 0x0005e20000000800 */
[----:B------:R-:W-:-:S13]  /*07e0*/  ISETP.GE.AND P0, PT, R7, R6, PT ;  /* 0x000000060700720c */ /* 0x000fda0003f06270 */
[----:B--2---:R-:W-:Y:S05]  /*07f0*/  @!P0 BRA `(.L_x_7) ;  /* 0xfffffffc00e88947 */ /* 0x004fea000383ffff */
[----:B------:R-:W-:Y:S05]  /*0800*/  BSYNC.RECONVERGENT B1 ;  /* 0x0000000000017941 */ /* 0x000fea0003800200 */
.L_x_6:
[----:B------:R-:W-:Y:S05]  /*0810*/  BRA `(.L_x_4) ;  /* 0x0000001800407947 */ /* 0x000fea0003800000 */
.L_x_5:
[----:B------:R-:W-:Y:S02]  /*0820*/  UISETP.GT.AND UP0, UPT, UR12, 0xf, UPT ;  /* 0x0000000f0c00788c */ /* 0x000fe4000bf04270 */
[----:B------:R-:W-:Y:S01]  /*0830*/  IMAD.U32 R15, RZ, RZ, UR12 ;  /* 0x0000000cff0f7e24 */ /* 0x000fe2000f8e00ff */
[----:B0-----:R-:W-:Y:S01]  /*0840*/  MOV R16, UR12 ;  /* 0x0000000c00107c02 */ /* 0x001fe20008000f00 */
[----:B------:R-:W-:Y:S01]  /*0850*/  IMAD.MOV.U32 R12, RZ, RZ, -0x800000 ;  /* 0xff800000ff0c7424 */ /* 0x000fe200078e00ff */
[----:B------:R-:W-:Y:S02]  /*0860*/  MOV R13, R3 ;  /* 0x00000003000d7202 */ /* 0x000fe40000000f00 */
[----:B------:R-:W-:Y:S01]  /*0870*/  PLOP3.LUT P0, PT, PT, PT, UP0, 0x80, 0x8 ;  /* 0x000000000008781c */ /* 0x000fe20003f0f008 */
[----:B------:R-:W-:Y:S01]  /*0880*/  VIADD R16, R16, 0xffffffff ;  /* 0xffffffff10107836 */ /* 0x000fe20000000000 */
[----:B------:R-:W-:Y:S02]  /*0890*/  LOP3.LUT R18, R15, 0x7, RZ, 0xc0, !PT ;  /* 0x000000070f127812 */ /* 0x000fe400078ec0ff */
[----:B------:R-:W-:-:S02]  /*08a0*/  ISETP.LT.U32.AND P0, PT, R3, 0x20, P0 ;  /* 0x000000200300780c */ /* 0x000fc40000701070 */
[C---:B------:R-:W-:Y:S02]  /*08b0*/  LOP3.LUT R14, R15.reuse, 0x7ffffff0, RZ, 0xc0, !PT ;  /* 0x7ffffff00f0e7812 */ /* 0x040fe400078ec0ff */
[C---:B------:R-:W-:Y:S02]  /*08c0*/  LOP3.LUT R19, R15.reuse, 0x3, RZ, 0xc0, !PT ;  /* 0x000000030f137812 */ /* 0x040fe400078ec0ff */
[----:B------:R-:W-:Y:S02]  /*08d0*/  ISETP.GT.U32.AND P0, PT, R6, 0xf, P0 ;  /* 0x0000000f0600780c */ /* 0x000fe40000704070 */
[----:B------:R-:W-:-:S11]  /*08e0*/  LOP3.LUT R15, R15, 0xf, RZ, 0xc0, !PT ;  /* 0x0000000f0f0f7812 */ /* 0x000fd600078ec0ff */
.L_x_21:
[----:B0-----:R-:W0:Y:S01]  /*08f0*/  LDC R17, c[0x0][0x3b0] ;  /* 0x0000ec00ff117b82 */ /* 0x001e220000000800 */
[----:B------:R-:W-:Y:S01]  /*0900*/  ISETP.GE.U32.AND P1, PT, R16, 0xf, PT ;  /* 0x0000000f1000780c */ /* 0x000fe20003f26070 */
[----:B------:R-:W-:Y:S02]  /*0910*/  HFMA2 R7, -RZ, RZ, 0, 0 ;  /* 0x00000000ff077431 */ /* 0x000fe400000001ff */
[----:B0-----:R-:W-:-:S10]  /*0920*/  IMAD R6, R13, R17, R2 ;  /* 0x000000110d067224 */ /* 0x001fd400078e0202 */
[----:B--2---:R-:W-:Y:S05]  /*0930*/  @!P1 BRA `(.L_x_8) ;  /* 0x0000000000a49947 */ /* 0x004fea0003800000 */
[----:B------:R-:W-:-:S07]  /*0940*/  IMAD.MOV.U32 R7, RZ, RZ, RZ ;  /* 0x000000ffff077224 */ /* 0x000fce00078e00ff */
.L_x_9:
[----:B0-----:R-:W0:Y:S01]  /*0950*/  LDC.64 R4, c[0x0][0x388] ;  /* 0x0000e200ff047b82 */ /* 0x001e220000000a00 */
[----:B------:R-:W-:-:S05]  /*0960*/  IADD3 R9, PT, PT, R6, R7, RZ ;  /* 0x0000000706097210 */ /* 0x000fca0007ffe0ff */
[----:B0-----:R-:W-:-:S05]  /*0970*/  IMAD.WIDE R4, R9, 0x2, R4 ;  /* 0x0000000209047825 */ /* 0x001fca00078e0204 */
[----:B------:R-:W2:Y:S04]  /*0980*/  LDG.E.U16.CONSTANT R10, desc[UR8][R4.64] ;  /* 0x00000008040a7981 */ /* 0x000ea8000c1e9500 */
[----:B------:R-:W3:Y:S04]  /*0990*/  LDG.E.U16.CONSTANT R20, desc[UR8][R4.64+0x2] ;  /* 0x0000020804147981 */ /* 0x000ee8000c1e9500 */
[----:B------:R-:W4:Y:S04]  /*09a0*/  LDG.E.U16.CONSTANT R22, desc[UR8][R4.64+0x4] ;  /* 0x0000040804167981 */ /* 0x000f28000c1e9500 */
[----:B------:R-:W5:Y:S04]  /*09b0*/  LDG.E.U16.CONSTANT R24, desc[UR8][R4.64+0x6] ;  /* 0x0000060804187981 */ /* 0x000f68000c1e9500 */
[----:B------:R-:W5:Y:S01]  /*09c0*/  LDG.E.U16.CONSTANT R26, desc[UR8][R4.64+0x8] ;  /* 0x00000808041a7981 */ /* 0x000f62000c1e9500 */
[----:B------:R-:W-:-:S03]  /*09d0*/  LEA R9, R7, UR6, 0x1 ;  /* 0x0000000607097c11 */ /* 0x000fc6000f8e08ff */
[----:B------:R-:W5:Y:S04]  /*09e0*/  LDG.E.U16.CONSTANT R28, desc[UR8][R4.64+0xa] ;  /* 0x00000a08041c7981 */ /* 0x000f68000c1e9500 */
[----:B------:R-:W5:Y:S04]  /*09f0*/  LDG.E.U16.CONSTANT R11, desc[UR8][R4.64+0xc] ;  /* 0x00000c08040b7981 */ /* 0x000f68000c1e9500 */
[----:B------:R-:W5:Y:S04]  /*0a00*/  LDG.E.U16.CONSTANT R21, desc[UR8][R4.64+0xe] ;  /* 0x00000e0804157981 */ /* 0x000f68000c1e9500 */
[----:B------:R-:W5:Y:S04]  /*0a10*/  LDG.E.U16.CONSTANT R23, desc[UR8][R4.64+0x10] ;  /* 0x0000100804177981 */ /* 0x000f68000c1e9500 */
[----:B------:R-:W5:Y:S04]  /*0a20*/  LDG.E.U16.CONSTANT R25, desc[UR8][R4.64+0x12] ;  /* 0x0000120804197981 */ /* 0x000f68000c1e9500 */
[----:B------:R-:W5:Y:S04]  /*0a30*/  LDG.E.U16.CONSTANT R27, desc[UR8][R4.64+0x14] ;  /* 0x00001408041b7981 */ /* 0x000f68000c1e9500 */
[----:B--2---:R0:W-:Y:S04]  /*0a40*/  STS.U16 [R9], R10 ;  /* 0x0000000a09007388 */ /* 0x0041e80000000400 */
[----:B---3--:R2:W-:Y:S04]  /*0a50*/  STS.U16 [R9+0x2], R20 ;  /* 0x0000021409007388 */ /* 0x0085e80000000400 */
[----:B----4-:R3:W-:Y:S04]  /*0a60*/  STS.U16 [R9+0x4], R22 ;  /* 0x0000041609007388 */ /* 0x0107e80000000400 */
[----:B-----5:R4:W-:Y:S04]  /*0a70*/  STS.U16 [R9+0x6], R24 ;  /* 0x0000061809007388 */ /* 0x0209e80000000400 */
[----:B------:R5:W-:Y:S04]  /*0a80*/  STS.U16 [R9+0x8], R26 ;  /* 0x0000081a09007388 */ /* 0x000be80000000400 */
[----:B0-----:R-:W5:Y:S04]  /*0a90*/  LDG.E.U16.CONSTANT R10, desc[UR8][R4.64+0x16] ;  /* 0x00001608040a7981 */ /* 0x001f68000c1e9500 */
[----:B--2---:R-:W2:Y:S04]  /*0aa0*/  LDG.E.U16.CONSTANT R20, desc[UR8][R4.64+0x18] ;  /* 0x0000180804147981 */ /* 0x004ea8000c1e9500 */
[----:B---3--:R-:W3:Y:S04]  /*0ab0*/  LDG.E.U16.CONSTANT R22, desc[UR8][R4.64+0x1a] ;  /* 0x00001a0804167981 */ /* 0x008ee8000c1e9500 */
[----:B----4-:R-:W4:Y:S04]  /*0ac0*/  LDG.E.U16.CONSTANT R24, desc[UR8][R4.64+0x1c] ;  /* 0x00001c0804187981 */ /* 0x010f28000c1e9500 */
[----:B-----5:R-:W5:Y:S01]  /*0ad0*/  LDG.E.U16.CONSTANT R26, desc[UR8][R4.64+0x1e] ;  /* 0x00001e08041a7981 */ /* 0x020f62000c1e9500 */
[----:B------:R-:W-:-:S03]  /*0ae0*/  VIADD R7, R7, 0x10 ;  /* 0x0000001007077836 */ /* 0x000fc60000000000 */
[----:B------:R0:W-:Y:S04]  /*0af0*/  STS.U16 [R9+0xa], R28 ;  /* 0x00000a1c09007388 */ /* 0x0001e80000000400 */
[----:B------:R0:W-:Y:S04]  /*0b00*/  STS.U16 [R9+0xc], R11 ;  /* 0x00000c0b09007388 */ /* 0x0001e80000000400 */
[----:B------:R0:W-:Y:S04]  /*0b10*/  STS.U16 [R9+0xe], R21 ;  /* 0x00000e1509007388 */ /* 0x0001e80000000400 */
[----:B------:R0:W-:Y:S04]  /*0b20*/  STS.U16 [R9+0x10], R23 ;  /* 0x0000101709007388 */ /* 0x0001e80000000400 */
[----:B------:R0:W-:Y:S04]  /*0b30*/  STS.U16 [R9+0x12], R25 ;  /* 0x0000121909007388 */ /* 0x0001e80000000400 */
[----:B------:R0:W-:Y:S01]  /*0b40*/  STS.U16 [R9+0x14], R27 ;  /* 0x0000141b09007388 */ /* 0x0001e20000000400 */
[----:B------:R-:W-:-:S03]  /*0b50*/  ISETP.NE.AND P2, PT, R7, R14, PT ;  /* 0x0000000e0700720c */ /* 0x000fc60003f45270 */
[----:B------:R0:W-:Y:S04]  /*0b60*/  STS.U16 [R9+0x16], R10 ;  /* 0x0000160a09007388 */ /* 0x0001e80000000400 */
[----:B--2---:R0:W-:Y:S04]  /*0b70*/  STS.U16 [R9+0x18], R20 ;  /* 0x0000181409007388 */ /* 0x0041e80000000400 */
[----:B---3--:R0:W-:Y:S04]  /*0b80*/  STS.U16 [R9+0x1a], R22 ;  /* 0x00001a1609007388 */ /* 0x0081e80000000400 */
[----:B----4-:R0:W-:Y:S04]  /*0b90*/  STS.U16 [R9+0x1c], R24 ;  /* 0x00001c1809007388 */ /* 0x0101e80000000400 */
[----:B-----5:R0:W-:Y:S01]  /*0ba0*/  STS.U16 [R9+0x1e], R26 ;  /* 0x00001e1a09007388 */ /* 0x0201e20000000400 */
[----:B------:R-:W-:Y:S05]  /*0bb0*/  @P2 BRA `(.L_x_9) ;  /* 0xfffffffc00642947 */ /* 0x000fea000383ffff */
[----:B------:R-:W-:-:S07]  /*0bc0*/  MOV R7, R14 ;  /* 0x0000000e00077202 */ /* 0x000fce0000000f00 */
.L_x_8:
[----:B------:R-:W-:-:S13]  /*0bd0*/  ISETP.NE.AND P2, PT, R15, RZ, PT ;  /* 0x000000ff0f00720c */ /* 0x000fda0003f45270 */
[----:B------:R-:W-:Y:S05]  /*0be0*/  @!P2 BRA `(.L_x_10) ;  /* 0x0000000000e4a947 */ /* 0x000fea0003800000 */
[----:B------:R-:W-:Y:S01]  /*0bf0*/  VIADD R4, R15, 0xffffffff ;  /* 0xffffffff0f047836 */ /* 0x000fe20000000000 */
[----:B------:R-:W-:-:S04]  /*0c00*/  ISETP.NE.AND P4, PT, R18, RZ, PT ;  /* 0x000000ff1200720c */ /* 0x000fc80003f85270 */
[----:B------:R-:W-:-:S13]  /*0c10*/  ISETP.GE.U32.AND P3, PT, R4, 0x7, PT ;  /* 0x000000070400780c */ /* 0x000fda0003f66070 */
[----:B------:R-:W-:Y:S05]  /*0c20*/  @!P3 BRA `(.L_x_11) ;  /* 0x000000000054b947 */ /* 0x000fea0003800000 */
[----:B------:R-:W2:Y:S01]  /*0c30*/  LDC.64 R4, c[0x0][0x388] ;  /* 0x0000e200ff047b82 */ /* 0x000ea20000000a00 */
[----:B0-----:R-:W-:-:S05]  /*0c40*/  IADD3 R9, PT, PT, R6, R7, RZ ;  /* 0x0000000706097210 */ /* 0x001fca0007ffe0ff */
[----:B--2---:R-:W-:-:S05]  /*0c50*/  IMAD.WIDE R4, R9, 0x2, R4 ;  /* 0x0000000209047825 */ /* 0x004fca00078e0204 */
[----:B------:R-:W2:Y:S04]  /*0c60*/  LDG.E.U16.CONSTANT R10, desc[UR8][R4.64] ;  /* 0x00000008040a7981 */ /* 0x000ea8000c1e9500 */
[----:B------:R-:W3:Y:S04]  /*0c70*/  LDG.E.U16.CONSTANT R20, desc[UR8][R4.64+0x2] ;  /* 0x0000020804147981 */ /* 0x000ee8000c1e9500 */
[----:B------:R-:W4:Y:S04]  /*0c80*/  LDG.E.U16.CONSTANT R22, desc[UR8][R4.64+0x4] ;  /* 0x0000040804167981 */ /* 0x000f28000c1e9500 */
[----:B------:R-:W5:Y:S04]  /*0c90*/  LDG.E.U16.CONSTANT R24, desc[UR8][R4.64+0x6] ;  /* 0x0000060804187981 */ /* 0x000f68000c1e9500 */
[----:B------:R-:W5:Y:S04]  /*0ca0*/  LDG.E.U16.CONSTANT R26, desc[UR8][R4.64+0x8] ;  /* 0x00000808041a7981 */ /* 0x000f68000c1e9500 */
[----:B------:R-:W5:Y:S04]  /*0cb0*/  LDG.E.U16.CONSTANT R28, desc[UR8][R4.64+0xa] ;  /* 0x00000a08041c7981 */ /* 0x000f68000c1e9500 */
[----:B------:R-:W5:Y:S04]  /*0cc0*/  LDG.E.U16.CONSTANT R11, desc[UR8][R4.64+0xc] ;  /* 0x00000c08040b7981 */ /* 0x000f68000c1e9500 */
[----:B------:R-:W5:Y:S01]  /*0cd0*/  LDG.E.U16.CONSTANT R21, desc[UR8][R4.64+0xe] ;  /* 0x00000e0804157981 */ /* 0x000f62000c1e9500 */
[C---:B------:R-:W-:Y:S01]  /*0ce0*/  LEA R9, R7.reuse, UR6, 0x1 ;  /* 0x0000000607097c11 */ /* 0x040fe2000f8e08ff */
[----:B------:R-:W-:-:S04]  /*0cf0*/  VIADD R7, R7, 0x8 ;  /* 0x0000000807077836 */ /* 0x000fc80000000000 */
[----:B--2---:R2:W-:Y:S04]  /*0d00*/  STS.U16 [R9], R10 ;  /* 0x0000000a09007388 */ /* 0x0045e80000000400 */
[----:B---3--:R2:W-:Y:S04]  /*0d10*/  STS.U16 [R9+0x2], R20 ;  /* 0x0000021409007388 */ /* 0x0085e80000000400 */
[----:B----4-:R2:W-:Y:S04]  /*0d20*/  STS.U16 [R9+0x4], R22 ;  /* 0x0000041609007388 */ /* 0x0105e80000000400 */
[----:B-----5:R2:W-:Y:S04]  /*0d30*/  STS.U16 [R9+0x6], R24 ;  /* 0x0000061809007388 */ /* 0x0205e80000000400 */
[----:B------:R2:W-:Y:S04]  /*0d40*/  STS.U16 [R9+0x8], R26 ;  /* 0x0000081a09007388 */ /* 0x0005e80000000400 */
[----:B------:R2:W-:Y:S04]  /*0d50*/  STS.U16 [R9+0xa], R28 ;  /* 0x00000a1c09007388 */ /* 0x0005e80000000400 */
[----:B------:R2:W-:Y:S04]  /*0d60*/  STS.U16 [R9+0xc], R11 ;  /* 0x00000c0b09007388 */ /* 0x0005e80000000400 */
[----:B------:R2:W-:Y:S02]  /*0d70*/  STS.U16 [R9+0xe], R21 ;  /* 0x00000e1509007388 */ /* 0x0005e40000000400 */
.L_x_11:
[----:B------:R-:W-:Y:S05]  /*0d80*/  @!P4 BRA `(.L_x_10) ;  /* 0x00000000007cc947 */ /* 0x000fea0003800000 */
[----:B------:R-:W-:Y:S02]  /*0d90*/  IADD3 R4, PT, PT, R18, -0x1, RZ ;  /* 0xffffffff12047810 */ /* 0x000fe40007ffe0ff */
[----:B------:R-:W-:Y:S02]  /*0da0*/  ISETP.NE.AND P4, PT, R19, RZ, PT ;  /* 0x000000ff1300720c */ /* 0x000fe40003f85270 */
[----:B------:R-:W-:-:S13]  /*0db0*/  ISETP.GE.U32.AND P3, PT, R4, 0x3, PT ;  /* 0x000000030400780c */ /* 0x000fda0003f66070 */
[----:B------:R-:W-:Y:S05]  /*0dc0*/  @!P3 BRA `(.L_x_12) ;  /* 0x000000000034b947 */ /* 0x000fea0003800000 */
[----:B------:R-:W3:Y:S01]  /*0dd0*/  LDC.64 R4, c[0x0][0x388] ;  /* 0x0000e200ff047b82 */ /* 0x000ee20000000a00 */
[----:B0-2---:R-:W-:-:S04]  /*0de0*/  IMAD.IADD R9, R6, 0x1, R7 ;  /* 0x0000000106097824 */ /* 0x005fc800078e0207 */
[----:B---3--:R-:W-:-:S05]  /*0df0*/  IMAD.WIDE R4, R9, 0x2, R4 ;  /* 0x0000000209047825 */ /* 0x008fca00078e0204 */
[----:B------:R-:W2:Y:S04]  /*0e00*/  LDG.E.U16.CONSTANT R10, desc[UR8][R4.64] ;  /* 0x00000008040a7981 */ /* 0x000ea8000c1e9500 */
[----:B------:R-:W3:Y:S04]  /*0e10*/  LDG.E.U16.CONSTANT R20, desc[UR8][R4.64+0x2] ;  /* 0x0000020804147981 */ /* 0x000ee8000c1e9500 */
[----:B------:R-:W4:Y:S04]  /*0e20*/  LDG.E.U16.CONSTANT R22, desc[UR8][R4.64+0x4] ;  /* 0x0000040804167981 */ /* 0x000f28000c1e9500 */
[----:B------:R-:W5:Y:S01]  /*0e30*/  LDG.E.U16.CONSTANT R24, desc[UR8][R4.64+0x6] ;  /* 0x0000060804187981 */ /* 0x000f62000c1e9500 */
[----:B------:R-:W-:-:S02]  /*0e40*/  LEA R9, R7, UR6, 0x1 ;  /* 0x0000000607097c11 */ /* 0x000fc4000f8e08ff */
[----:B------:R-:W-:-:S03]  /*0e50*/  IADD3 R7, PT, PT, R7, 0x4, RZ ;  /* 0x0000000407077810 */ /* 0x000fc60007ffe0ff */
[----:B--2---:R0:W-:Y:S04]  /*0e60*/  STS.U16 [R9], R10 ;  /* 0x0000000a09007388 */ /* 0x0041e80000000400 */
[----:B---3--:R0:W-:Y:S04]  /*0e70*/  STS.U16 [R9+0x2], R20 ;  /* 0x0000021409007388 */ /* 0x0081e80000000400 */
[----:B----4-:R0:W-:Y:S04]  /*0e80*/  STS.U16 [R9+0x4], R22 ;  /* 0x0000041609007388 */ /* 0x0101e80000000400 */
[----:B-----5:R0:W-:Y:S02]  /*0e90*/  STS.U16 [R9+0x6], R24 ;  /* 0x0000061809007388 */ /* 0x0201e40000000400 */
.L_x_12:
[----:B------:R-:W-:Y:S05]  /*0ea0*/  @!P4 BRA `(.L_x_10) ;  /* 0x000000000034c947 */ /* 0x000fea0003800000 */
[----:B------:R-:W3:Y:S01]  /*0eb0*/  LDC.64 R4, c[0x0][0x388] ;  /* 0x0000e200ff047b82 */ /* 0x000ee20000000a00 */
[----:B0-2---:R-:W-:-:S04]  /*0ec0*/  IMAD.IADD R9, R6, 0x1, R7 ;  /* 0x0000000106097824 */ /* 0x005fc800078e0207 */
[----:B---3--:R-:W-:-:S05]  /*0ed0*/  IMAD.WIDE R4, R9, 0x2, R4 ;  /* 0x0000000209047825 */ /* 0x008fca00078e0204 */
[----:B------:R-:W2:Y:S01]  /*0ee0*/  LDG.E.U16.CONSTANT R6, desc[UR8][R4.64] ;  /* 0x0000000804067981 */ /* 0x000ea2000c1e9500 */
[----:B------:R-:W-:Y:S02]  /*0ef0*/  LEA R9, R7, UR6, 0x1 ;  /* 0x0000000607097c11 */ /* 0x000fe4000f8e08ff */
[----:B------:R-:W-:-:S03]  /*0f00*/  ISETP.NE.AND P3, PT, R19, 0x1, PT ;  /* 0x000000011300780c */ /* 0x000fc60003f65270 */
[----:B--2---:R3:W-:Y:S10]  /*0f10*/  STS.U16 [R9], R6 ;  /* 0x0000000609007388 */ /* 0x0047f40000000400 */
[----:B------:R-:W-:Y:S05]  /*0f20*/  @!P3 BRA `(.L_x_10) ;  /* 0x000000000014b947 */ /* 0x000fea0003800000 */
[----:B------:R-:W-:Y:S01]  /*0f30*/  ISETP.NE.AND P3, PT, R19, 0x2, PT ;  /* 0x000000021300780c */ /* 0x000fe20003f65270 */
[----:B---3--:R-:W2:-:S12]  /*0f40*/  LDG.E.U16.CONSTANT R6, desc[UR8][R4.64+0x2] ;  /* 0x0000020804067981 */ /* 0x008e98000c1e9500 */
[----:B------:R-:W3:Y:S04]  /*0f50*/  @P3 LDG.E.U16.CONSTANT R7, desc[UR8][R4.64+0x4] ;  /* 0x0000040804073981 */ /* 0x000ee8000c1e9500 */
[----:B--2---:R4:W-:Y:S04]  /*0f60*/  STS.U16 [R9+0x2], R6 ;  /* 0x0000020609007388 */ /* 0x0049e80000000400 */
[----:B---3--:R4:W-:Y:S02]  /*0f70*/  @P3 STS.U16 [R9+0x4], R7 ;  /* 0x0000040709003388 */ /* 0x0089e40000000400 */
.L_x_10:
[----:B------:R-:W-:Y:S01]  /*0f80*/  ISETP.LT.AND P3, PT, R13, 0x10, P0 ;  /* 0x000000100d00780c */ /* 0x000fe20000761270 */
[----:B------:R-:W-:Y:S01]  /*0f90*/  BSSY.RECONVERGENT B1, `(.L_x_13) ;  /* 0x000010d000017945 */ /* 0x000fe20003800200 */
[----:B------:R-:W-:-:S13]  /*0fa0*/  ISETP.EQ.AND P4, PT, R15, RZ, PT ;  /* 0x000000ff0f00720c */ /* 0x000fda0003f82270 */
[----:B------:R-:W-:Y:S05]  /*0fb0*/  @P3 BRA P4, `(.L_x_14) ;  /* 0x0000000800e03947 */ /* 0x000fea0002000000 */
[----:B------:R-:W-:Y:S01]  /*0fc0*/  UMOV UR4, URZ ;  /* 0x000000ff00047c82 */ /* 0x000fe20008000000 */
[----:B-1----:R-:W-:Y:S01]  /*0fd0*/  HFMA2 R8, -RZ, RZ, 0, 0 ;  /* 0x00000000ff087431 */ /* 0x002fe200000001ff */
[----:B------:R-:W-:Y:S06]  /*0fe0*/  @!P1 BRA `(.L_x_15) ;  /* 0x0000000400489947 */ /* 0x000fec0003800000 */
[----:B------:R-:W-:Y:S01]  /*0ff0*/  IMAD.MOV.U32 R8, RZ, RZ, RZ ;  /* 0x000000ffff087224 */ /* 0x000fe200078e00ff */
[----:B------:R-:W-:-:S06]  /*1000*/  UMOV UR4, URZ ;  /* 0x000000ff00047c82 */ /* 0x000fcc0008000000 */
.L_x_16:
[----:B------:R-:W-:Y:S02]  /*1010*/  ULEA UR10, UR4, UR5, 0x1 ;  /* 0x00000005040a7291 */ /* 0x000fe4000f8e08ff */
[----:B------:R-:W-:Y:S02]  /*1020*/  ULEA UR11, UR4, UR6, 0x1 ;  /* 0x00000006040b7291 */ /* 0x000fe4000f8e08ff */
[----:B------:R-:W-:-:S05]  /*1030*/  UIADD3 UR4, UPT, UPT, UR4, 0x10, URZ ;  /* 0x0000001004047890 */ /* 0x000fca000fffe0ff */
[----:B---34-:R-:W1:Y:S01]  /*1040*/  LDS.128 R4, [UR10] ;  /* 0x0000000aff047984 */ /* 0x018e620008000c00 */
[----:B------:R-:W-:-:S03]  /*1050*/  ISETP.NE.AND P1, PT, R14, UR4, PT ;  /* 0x000000040e007c0c */ /* 0x000fc6000bf25270 */
[----:B0-2---:R-:W0:Y:S04]  /*1060*/  LDS.U16 R22, [UR11] ;  /* 0x0000000bff167984 */ /* 0x005e280008000400 */
[----:B------:R-:W2:Y:S04]  /*1070*/  LDS.U16 R24, [UR11+0x2] ;  /* 0x0000020bff187984 */ /* 0x000ea80008000400 */
[----:B------:R-:W3:Y:S04]  /*1080*/  LDS.U16 R10, [UR11+0x4] ;  /* 0x0000040bff0a7984 */ /* 0x000ee80008000400 */
[----:B------:R-:W4:Y:S04]  /*1090*/  LDS.U16 R9, [UR11+0x6] ;  /* 0x0000060bff097984 */ /* 0x000f280008000400 */
[----:B------:R-:W5:Y:S04]  /*10a0*/  LDS.U16 R21, [UR11+0x8] ;  /* 0x0000080bff157984 */ /* 0x000f680008000400 */
[----:B------:R-:W5:Y:S04]  /*10b0*/  LDS.U16 R20, [UR11+0xa] ;  /* 0x00000a0bff147984 */ /* 0x000f680008000400 */
[----:B------:R-:W5:Y:S01]  /*10c0*/  LDS.U16 R17, [UR11+0xc] ;  /* 0x00000c0bff117984 */ /* 0x000f620008000400 */
[----:B-1----:R-:W-:-:S02]  /*10d0*/  PRMT R11, R4, 0x7632, R11 ;  /* 0x00007632040b7816 */ /* 0x002fc4000000000b */
[----:B------:R-:W-:Y:S01]  /*10e0*/  SHF.L.U32 R23, R4, 0x10, RZ ;  /* 0x0000001004177819 */ /* 0x000fe200000006ff */
[----:B0-----:R-:W-:Y:S01]  /*10f0*/  IMAD.U32 R22, R22, 0x10000, RZ ;  /* 0x0001000016167824 */ /* 0x001fe200078e00ff */
[----:B------:R-:W0:Y:S01]  /*1100*/  LDS.U16 R4, [UR11+0xe] ;  /* 0x00000e0bff047984 */ /* 0x000e220008000400 */
[----:B------:R-:W-:Y:S01]  /*1110*/  IMAD.U32 R11, R11, 0x10000, RZ ;  /* 0x000100000b0b7824 */ /* 0x000fe200078e00ff */
[----:B--2---:R-:W-:Y:S01]  /*1120*/  SHF.L.U32 R24, R24, 0x10, RZ ;  /* 0x0000001018187819 */ /* 0x004fe200000006ff */
[--C-:B------:R-:W-:Y:S01]  /*1130*/  FFMA R22, R23, R22, R8.reuse ;  /* 0x0000001617167223 */ /* 0x100fe20000000008 */
[----:B------:R-:W-:Y:S01]  /*1140*/  PRMT R8, R5, 0x7632, R8 ;  /* 0x0000763205087816 */ /* 0x000fe20000000008 */
[----:B---3--:R-:W-:Y:S02]  /*1150*/  IMAD.U32 R10, R10, 0x10000, RZ ;  /* 0x000100000a0a7824 */ /* 0x008fe400078e00ff */
[----:B------:R-:W-:Y:S01]  /*1160*/  FFMA R11, R11, R24, R22 ;  /* 0x000000180b0b7223 */ /* 0x000fe20000000016 */
[----:B------:R-:W-:Y:S01]  /*1170*/  SHF.L.U32 R22, R5, 0x10, RZ ;  /* 0x0000001005167819 */ /* 0x000fe200000006ff */
[----:B------:R-:W-:Y:S01]  /*1180*/  IMAD.U32 R5, R8, 0x10000, RZ ;  /* 0x0001000008057824 */ /* 0x000fe200078e00ff */
[----:B----4-:R-:W-:-:S02]  /*1190*/  SHF.L.U32 R23, R9, 0x10, RZ ;  /* 0x0000001009177819 */ /* 0x010fc400000006ff */
[----:B------:R-:W-:Y:S01]  /*11a0*/  SHF.L.U32 R24, R6, 0x10, RZ ;  /* 0x0000001006187819 */ /* 0x000fe200000006ff */
[----:B------:R-:W-:Y:S01]  /*11b0*/  FFMA R22, R22, R10, R11 ;  /* 0x0000000a16167223 */ /* 0x000fe2000000000b */
[----:B-----5:R-:W-:Y:S01]  /*11c0*/  IMAD.U32 R25, R21, 0x10000, RZ ;  /* 0x0001000015197824 */ /* 0x020fe200078e00ff */
[----:B------:R-:W1:Y:S02]  /*11d0*/  LDS.128 R8, [UR10+0x10] ;  /* 0x0000100aff087984 */ /* 0x000e640008000c00 */
[--C-:B------:R-:W-:Y:S01]  /*11e0*/  FFMA R23, R5, R23, R22.reuse ;  /* 0x0000001705177223 */ /* 0x100fe20000000016 */
[----:B------:R-:W-:Y:S01]  /*11f0*/  PRMT R22, R6, 0x7632, R22 ;  /* 0x0000763206167816 */ /* 0x000fe20000000016 */
[----:B------:R-:W2:Y:S02]  /*1200*/  LDS.U16 R5, [UR11+0x10] ;  /* 0x0000100bff057984 */ /* 0x000ea40008000400 */
[----:B------:R-:W-:Y:S01]  /*1210*/  FFMA R23, R24, R25, R23 ;  /* 0x0000001918177223 */ /* 0x000fe20000000017 */
[----:B------:R-:W-:Y:S01]  /*1220*/  SHF.L.U32 R24, R20, 0x10, RZ ;  /* 0x0000001014187819 */ /* 0x000fe200000006ff */
[----:B------:R-:W3:Y:S01]  /*1230*/  LDS.U16 R21, [UR11+0x12] ;  /* 0x0000120bff157984 */ /* 0x000ee20008000400 */
[----:B------:R-:W-:-:S02]  /*1240*/  IMAD.U32 R22, R22, 0x10000, RZ ;  /* 0x0001000016167824 */ /* 0x000fc400078e00ff */
[----:B------:R-:W-:Y:S01]  /*1250*/  IMAD.U32 R25, R17, 0x10000, RZ ;  /* 0x0001000011197824 */ /* 0x000fe200078e00ff */
[----:B------:R-:W4:Y:S01]  /*1260*/  LDS.U16 R6, [UR11+0x14] ;  /* 0x0000140bff067984 */ /* 0x000f220008000400 */
[----:B------:R-:W-:Y:S01]  /*1270*/  FFMA R23, R22, R24, R23 ;  /* 0x0000001816177223 */ /* 0x000fe20000000017 */
[C---:B------:R-:W-:Y:S02]  /*1280*/  SHF.L.U32 R24, R7.reuse, 0x10, RZ ;  /* 0x0000001007187819 */ /* 0x040fe400000006ff */
[----:B------:R-:W5:Y:S01]  /*1290*/  LDS.U16 R20, [UR11+0x16] ;  /* 0x0000160bff147984 */ /* 0x000f620008000400 */
[----:B------:R-:W-:Y:S02]  /*12a0*/  PRMT R7, R7, 0x7632, R7 ;  /* 0x0000763207077816 */ /* 0x000fe40000000007 */
[----:B------:R-:W-:Y:S01]  /*12b0*/  FFMA R25, R24, R25, R23 ;  /* 0x0000001918197223 */ /* 0x000fe20000000017 */
[----:B------:R-:W5:Y:S04]  /*12c0*/  LDS.U16 R22, [UR11+0x18] ;  /* 0x0000180bff167984 */ /* 0x000f680008000400 */
[----:B------:R-:W5:Y:S01]  /*12d0*/  LDS.U16 R17, [UR11+0x1a] ;  /* 0x00001a0bff117984 */ /* 0x000f620008000400 */
[----:B0-----:R-:W-:Y:S01]  /*12e0*/  SHF.L.U32 R26, R4, 0x10, RZ ;  /* 0x00000010041a7819 */ /* 0x001fe200000006ff */
[----:B------:R-:W-:-:S02]  /*12f0*/  IMAD.U32 R4, R7, 0x10000, RZ ;  /* 0x0001000007047824 */ /* 0x000fc400078e00ff */
[----:B------:R-:W0:Y:S02]  /*1300*/  LDS.U16 R24, [UR11+0x1c] ;  /* 0x00001c0bff187984 */ /* 0x000e240008000400 */
[----:B------:R-:W-:Y:S02]  /*1310*/  FFMA R4, R4, R26, R25 ;  /* 0x0000001a04047223 */ /* 0x000fe40000000019 */
[----:B------:R-:W0:Y:S01]  /*1320*/  LDS.U16 R23, [UR11+0x1e] ;  /* 0x00001e0bff177984 */ /* 0x000e220008000400 */
[C---:B-1----:R-:W-:Y:S02]  /*1330*/  PRMT R7, R8.reuse, 0x7632, R7 ;  /* 0x0000763208077816 */ /* 0x042fe40000000007 */
[----:B------:R-:W-:Y:S01]  /*1340*/  SHF.L.U32 R25, R8, 0x10, RZ ;  /* 0x0000001008197819 */ /* 0x000fe200000006ff */
[----:B--2---:R-:W-:Y:S01]  /*1350*/  IMAD.U32 R5, R5, 0x10000, RZ ;  /* 0x0001000005057824 */ /* 0x004fe200078e00ff */
[----:B------:R-:W-:Y:S01]  /*1360*/  SHF.L.U32 R26, R9, 0x10, RZ ;  /* 0x00000010091a7819 */ /* 0x000fe200000006ff */
[----:B------:R-:W-:Y:S01]  /*1370*/  IMAD.U32 R8, R7, 0x10000, RZ ;  /* 0x0001000007087824 */ /* 0x000fe200078e00ff */
[----:B---3--:R-:W-:Y:S01]  /*1380*/  SHF.L.U32 R21, R21, 0x10, RZ ;  /* 0x0000001015157819 */ /* 0x008fe200000006ff */
[--C-:B------:R-:W-:Y:S01]  /*1390*/  FFMA R5, R25, R5, R4.reuse ;  /* 0x0000000519057223 */ /* 0x100fe20000000004 */
[----:B------:R-:W-:Y:S01]  /*13a0*/  PRMT R4, R9, 0x7632, R4 ;  /* 0x0000763209047816 */ /* 0x000fe20000000004 */
[----:B----4-:R-:W-:-:S02]  /*13b0*/  IMAD.U32 R6, R6, 0x10000, RZ ;  /* 0x0001000006067824 */ /* 0x010fc400078e00ff */
[----:B------:R-:W-:Y:S02]  /*13c0*/  FFMA R5, R8, R21, R5 ;  /* 0x0000001508057223 */ /* 0x000fe40000000005 */
[----:B------:R-:W-:Y:S01]  /*13d0*/  IMAD.U32 R8, R4, 0x10000, RZ ;  /* 0x0001000004087824 */ /* 0x000fe200078e00ff */
[----:B-----5:R-:W-:Y:S01]  /*13e0*/  SHF.L.U32 R20, R20, 0x10, RZ ;  /* 0x0000001014147819 */ /* 0x020fe200000006ff */
[----:B------:R-:W-:Y:S01]  /*13f0*/  FFMA R5, R26, R6, R5 ;  /* 0x000000061a057223 */ /* 0x000fe20000000005 */
[C---:B------:R-:W-:Y:S02]  /*1400*/  PRMT R4, R10.reuse, 0x7632, R4 ;  /* 0x000076320a047816 */ /* 0x040fe40000000004 */
[----:B------:R-:W-:Y:S01]  /*1410*/  SHF.L.U32 R10, R10, 0x10, RZ ;  /* 0x000000100a0a7819 */ /* 0x000fe200000006ff */
[----:B------:R-:W-:Y:S02]  /*1420*/  IMAD.U32 R22, R22, 0x10000, RZ ;  /* 0x0001000016167824 */ /* 0x000fe400078e00ff */
[----:B------:R-:W-:Y:S01]  /*1430*/  FFMA R5, R8, R20, R5 ;  /* 0x0000001408057223 */ /* 0x000fe20000000005 */
[----:B------:R-:W-:Y:S01]  /*1440*/  IMAD.U32 R6, R4, 0x10000, RZ ;  /* 0x0001000004067824 */ /* 0x000fe200078e00ff */
[----:B------:R-:W-:-:S02]  /*1450*/  SHF.L.U32 R17, R17, 0x10, RZ ;  /* 0x0000001011117819 */ /* 0x000fc400000006ff */
[----:B------:R-:W-:Y:S01]  /*1460*/  FFMA R5, R10, R22, R5 ;  /* 0x000000160a057223 */ /* 0x000fe20000000005 */
[C---:B------:R-:W-:Y:S01]  /*1470*/  PRMT R4, R11.reuse, 0x7632, R4 ;  /* 0x000076320b047816 */ /* 0x040fe20000000004 */
[----:B0-----:R-:W-:Y:S01]  /*1480*/  IMAD.U32 R24, R24, 0x10000, RZ ;  /* 0x0001000018187824 */ /* 0x001fe200078e00ff */
[----:B------:R-:W-:Y:S01]  /*1490*/  SHF.L.U32 R8, R11, 0x10, RZ ;  /* 0x000000100b087819 */ /* 0x000fe200000006ff */
[----:B------:R-:W-:Y:S01]  /*14a0*/  FFMA R5, R6, R17, R5 ;  /* 0x0000001106057223 */ /* 0x000fe20000000005 */
[----:B------:R-:W-:Y:S01]  /*14b0*/  SHF.L.U32 R23, R23, 0x10, RZ ;  /* 0x0000001017177819 */ /* 0x000fe200000006ff */
[----:B------:R-:W-:Y:S02]  /*14c0*/  IMAD.U32 R7, R4, 0x10000, RZ ;  /* 0x0001000004077824 */ /* 0x000fe400078e00ff */
[----:B------:R-:W-:-:S04]  /*14d0*/  FFMA R8, R8, R24, R5 ;  /* 0x0000001808087223 */ /* 0x000fc80000000005 */
[----:B------:R-:W-:Y:S01]  /*14e0*/  FFMA R8, R7, R23, R8 ;  /* 0x0000001707087223 */ /* 0x000fe20000000008 */
[----:B------:R-:W-:Y:S06]  /*14f0*/  @P1 BRA `(.L_x_16) ;  /* 0xfffffff800c41947 */ /* 0x000fec000383ffff */
[----:B------:R-:W-:-:S15]  /*1500*/  R2UR UR4, R14 ;  /* 0x000000000e0472ca */ /* 0x000fde00000e0000 */
.L_x_15:
[----:B------:R-:W-:Y:S05]  /*1510*/  @!P2 BRA `(.L_x_17) ;  /* 0x0000000800d0a947 */ /* 0x000fea0003800000 */
[----:B------:R-:W-:Y:S02]  /*1520*/  IADD3 R4, PT, PT, R15, -0x1, RZ ;  /* 0xffffffff0f047810 */ /* 0x000fe40007ffe0ff */
[----:B------:R-:W-:Y:S02]  /*1530*/  ISETP.NE.AND P2, PT, R18, RZ, PT ;  /* 0x000000ff1200720c */ /* 0x000fe40003f45270 */
[----:B------:R-:W-:-:S13]  /*1540*/  ISETP.GE.U32.AND P1, PT, R4, 0x7, PT ;  /* 0x000000070400780c */ /* 0x000fda0003f26070 */
[----:B------:R-:W-:Y:S05]  /*1550*/  @!P1 BRA `(.L_x_18) ;  /* 0x0000000000ac9947 */ /* 0x000fea0003800000 */
[----:B------:R-:W-:Y:S02]  /*1560*/  ULEA UR11, UR4, UR6, 0x1 ;  /* 0x00000006040b7291 */ /* 0x000fe4000f8e08ff */
[----:B------:R-:W-:Y:S02]  /*1570*/  ULEA UR10, UR4, UR5, 0x1 ;  /* 0x00000005040a7291 */ /* 0x000fe4000f8e08ff */
[----:B------:R-:W-:-:S05]  /*1580*/  UIADD3 UR4, UPT, UPT, UR4, 0x8, URZ ;  /* 0x0000000804047890 */ /* 0x000fca000fffe0ff */
[----:B0-----:R-:W0:Y:S04]  /*1590*/  LDS.U16 R23, [UR11] ;  /* 0x0000000bff177984 */ /* 0x001e280008000400 */
[----:B--2---:R-:W1:Y:S04]  /*15a0*/  LDS.U16 R22, [UR10] ;  /* 0x0000000aff167984 */ /* 0x004e680008000400 */
[----:B------:R-:W2:Y:S04]  /*15b0*/  LDS.U16 R21, [UR11+0x2] ;  /* 0x0000020bff157984 */ /* 0x000ea80008000400 */
[----:B------:R-:W5:Y:S04]  /*15c0*/  LDS.U16 R4, [UR10+0x2] ;  /* 0x0000020aff047984 */ /* 0x000f680008000400 */
[----:B------:R-:W5:Y:S04]  /*15d0*/  LDS.U16 R17, [UR11+0x4] ;  /* 0x0000040bff117984 */ /* 0x000f680008000400 */
[----:B------:R-:W5:Y:S04]  /*15e0*/  LDS.U16 R11, [UR10+0x4] ;  /* 0x0000040aff0b7984 */ /* 0x000f680008000400 */
[----:B------:R-:W5:Y:S04]  /*15f0*/  LDS.U16 R10, [UR11+0x6] ;  /* 0x0000060bff0a7984 */ /* 0x000f680008000400 */
[----:B------:R-:W5:Y:S04]  /*1600*/  LDS.U16 R20, [UR10+0x6] ;  /* 0x0000060aff147984 */ /* 0x000f680008000400 */
[----:B----4-:R-:W4:Y:S04]  /*1610*/  LDS.U16 R7, [UR11+0x8] ;  /* 0x0000080bff077984 */ /* 0x010f280008000400 */
[----:B---3--:R-:W3:Y:S04]  /*1620*/  LDS.U16 R9, [UR10+0x8] ;  /* 0x0000080aff097984 */ /* 0x008ee80008000400 */
[----:B------:R-:W3:Y:S01]  /*1630*/  LDS.U16 R5, [UR11+0xa] ;  /* 0x00000a0bff057984 */ /* 0x000ee20008000400 */
[----:B0-----:R-:W-:-:S03]  /*1640*/  SHF.L.U32 R24, R23, 0x10, RZ ;  /* 0x0000001017187819 */ /* 0x001fc600000006ff */
[----:B------:R-:W0:Y:S01]  /*1650*/  LDS.U16 R6, [UR10+0xa] ;  /* 0x00000a0aff067984 */ /* 0x000e220008000400 */
[----:B-1----:R-:W-:-:S03]  /*1660*/  IMAD.U32 R25, R22, 0x10000, RZ ;  /* 0x0001000016197824 */ /* 0x002fc600078e00ff */
[----:B------:R-:W1:Y:S01]  /*1670*/  LDS.U16 R22, [UR11+0xc] ;  /* 0x00000c0bff167984 */ /* 0x000e620008000400 */
[----:B------:R-:W-:Y:S01]  /*1680*/  FFMA R25, R25, R24, R8 ;  /* 0x0000001819197223 */ /* 0x000fe20000000008 */
[----:B--2---:R-:W-:Y:S02]  /*1690*/  SHF.L.U32 R21, R21, 0x10, RZ ;  /* 0x0000001015157819 */ /* 0x004fe400000006ff */
[----:B------:R-:W2:Y:S01]  /*16a0*/  LDS.U16 R23, [UR10+0xc] ;  /* 0x00000c0aff177984 */ /* 0x000ea20008000400 */
[----:B-----5:R-:W-:-:S03]  /*16b0*/  IMAD.U32 R4, R4, 0x10000, RZ ;  /* 0x0001000004047824 */ /* 0x020fc600078e00ff */
[----:B------:R-:W5:Y:S01]  /*16c0*/  LDS.U16 R8, [UR11+0xe] ;  /* 0x00000e0bff087984 */ /* 0x000f620008000400 */
[----:B------:R-:W-:Y:S01]  /*16d0*/  SHF.L.U32 R17, R17, 0x10, RZ ;  /* 0x0000001011117819 */ /* 0x000fe200000006ff */
[----:B------:R-:W-:Y:S02]  /*16e0*/  FFMA R4, R4, R21, R25 ;  /* 0x0000001504047223 */ /* 0x000fe40000000019 */
[----:B------:R-:W5:Y:S01]  /*16f0*/  LDS.U16 R24, [UR10+0xe] ;  /* 0x00000e0aff187984 */ /* 0x000f620008000400 */
[----:B------:R-:W-:Y:S01]  /*1700*/  IMAD.U32 R11, R11, 0x10000, RZ ;  /* 0x000100000b0b7824 */ /* 0x000fe200078e00ff */
[----:B------:R-:W-:-:S03]  /*1710*/  SHF.L.U32 R10, R10, 0x10, RZ ;  /* 0x000000100a0a7819 */ /* 0x000fc600000006ff */
[----:B------:R-:W-:Y:S01]  /*1720*/  FFMA R4, R11, R17, R4 ;  /* 0x000000110b047223 */ /* 0x000fe20000000004 */
[----:B------:R-:W-:Y:S01]  /*1730*/  IMAD.U32 R21, R20, 0x10000, RZ ;  /* 0x0001000014157824 */ /* 0x000fe200078e00ff */
[----:B----4-:R-:W-:-:S03]  /*1740*/  SHF.L.U32 R7, R7, 0x10, RZ ;  /* 0x0000001007077819 */ /* 0x010fc600000006ff */
[----:B------:R-:W-:Y:S01]  /*1750*/  FFMA R4, R21, R10, R4 ;  /* 0x0000000a15047223 */ /* 0x000fe20000000004 */
[----:B---3--:R-:W-:Y:S01]  /*1760*/  IMAD.U32 R9, R9, 0x10000, RZ ;  /* 0x0001000009097824 */ /* 0x008fe200078e00ff */
[----:B------:R-:W-:-:S03]  /*1770*/  SHF.L.U32 R5, R5, 0x10, RZ ;  /* 0x0000001005057819 */ /* 0x000fc600000006ff */
[----:B------:R-:W-:Y:S01]  /*1780*/  FFMA R4, R9, R7, R4 ;  /* 0x0000000709047223 */ /* 0x000fe20000000004 */
[----:B0-----:R-:W-:Y:S01]  /*1790*/  IMAD.U32 R11, R6, 0x10000, RZ ;  /* 0x00010000060b7824 */ /* 0x001fe200078e00ff */
[----:B-1----:R-:W-:-:S03]  /*17a0*/  SHF.L.U32 R22, R22, 0x10, RZ ;  /* 0x0000001016167819 */ /* 0x002fc600000006ff */
[----:B------:R-:W-:Y:S01]  /*17b0*/  FFMA R4, R11, R5, R4 ;  /* 0x000000050b047223 */ /* 0x000fe20000000004 */
[----:B--2---:R-:W-:Y:S01]  /*17c0*/  IMAD.U32 R23, R23, 0x10000, RZ ;  /* 0x0001000017177824 */ /* 0x004fe200078e00ff */
[----:B-----5:R-:W-:-:S03]  /*17d0*/  SHF.L.U32 R8, R8, 0x10, RZ ;  /* 0x0000001008087819 */ /* 0x020fc600000006ff */
[----:B------:R-:W-:Y:S01]  /*17e0*/  FFMA R4, R23, R22, R4 ;  /* 0x0000001617047223 */ /* 0x000fe20000000004 */
[----:B------:R-:W-:-:S04]  /*17f0*/  IMAD.U32 R5, R24, 0x10000, RZ ;  /* 0x0001000018057824 */ /* 0x000fc800078e00ff */
[----:B------:R-:W-:-:S07]  /*1800*/  FFMA R8, R5, R8, R4 ;  /* 0x0000000805087223 */ /* 0x000fce0000000004 */
.L_x_18:
[----:B------:R-:W-:Y:S05]  /*1810*/  @!P2 BRA `(.L_x_17) ;  /* 0x000000080010a947 */ /* 0x000fea0003800000 */
[----:B------:R-:W-:Y:S01]  /*1820*/  VIADD R4, R18, 0xffffffff ;  /* 0xffffffff12047836 */ /* 0x000fe20000000000 */
[----:B------:R-:W-:-:S04]  /*1830*/  ISETP.NE.AND P2, PT, R19, RZ, PT ;  /* 0x000000ff1300720c */ /* 0x000fc80003f45270 */
[----:B------:R-:W-:-:S13]  /*1840*/  ISETP.GE.U32.AND P1, PT, R4, 0x3, PT ;  /* 0x000000030400780c */ /* 0x000fda0003f26070 */
[----:B------:R-:W-:Y:S05]  /*1850*/  @!P1 BRA `(.L_x_19) ;  /* 0x00000000005c9947 */ /* 0x000fea0003800000 */
[----:B------:R-:W-:Y:S02]  /*1860*/  ULEA UR10, UR4, UR5, 0x1 ;  /* 0x00000005040a7291 */ /* 0x000fe4000f8e08ff */
[----:B------:R-:W-:Y:S02]  /*1870*/  ULEA UR11, UR4, UR6, 0x1 ;  /* 0x00000006040b7291 */ /* 0x000fe4000f8e08ff */
[----:B------:R-:W-:-:S05]  /*1880*/  UIADD3 UR4, UPT, UPT, UR4, 0x4, URZ ;  /* 0x0000000404047890 */ /* 0x000fca000fffe0ff */
[----:B------:R-:W1:Y:S04]  /*1890*/  LDS.U16 R4, [UR10] ;  /* 0x0000000aff047984 */ /* 0x000e680008000400 */
[----:B---34-:R-:W3:Y:S04]  /*18a0*/  LDS.U16 R6, [UR11] ;  /* 0x0000000bff067984 */ /* 0x018ee80008000400 */
[----:B------:R-:W4:Y:S04]  /*18b0*/  LDS.U16 R7, [UR10+0x2] ;  /* 0x0000020aff077984 */ /* 0x000f280008000400 */
[----:B0-2---:R-:W0:Y:S04]  /*18c0*/  LDS.U16 R9, [UR11+0x2] ;  /* 0x0000020bff097984 */ /* 0x005e280008000400 */
[----:B------:R-:W2:Y:S04]  /*18d0*/  LDS.U16 R10, [UR10+0x4] ;  /* 0x0000040aff0a7984 */ /* 0x000ea80008000400 */
[----:B------:R-:W5:Y:S04]  /*18e0*/  LDS.U16 R11, [UR11+0x4] ;  /* 0x0000040bff0b7984 */ /* 0x000f680008000400 */
[----:B------:R-:W5:Y:S04]  /*18f0*/  LDS.U16 R17, [UR10+0x6] ;  /* 0x0000060aff117984 */ /* 0x000f680008000400 */
[----:B------:R-:W5:Y:S01]  /*1900*/  LDS.U16 R20, [UR11+0x6] ;  /* 0x0000060bff147984 */ /* 0x000f620008000400 */
[----:B-1----:R-:W-:Y:S01]  /*1910*/  SHF.L.U32 R5, R4, 0x10, RZ ;  /* 0x0000001004057819 */ /* 0x002fe200000006ff */
[----:B---3--:R-:W-:Y:S01]  /*1920*/  IMAD.U32 R6, R6, 0x10000, RZ ;  /* 0x0001000006067824 */ /* 0x008fe200078e00ff */
[----:B----4-:R-:W-:-:S03]  /*1930*/  SHF.L.U32 R4, R7, 0x10, RZ ;  /* 0x0000001007047819 */ /* 0x010fc600000006ff */
[----:B------:R-:W-:Y:S01]  /*1940*/  FFMA R5, R5, R6, R8 ;  /* 0x0000000605057223 */ /* 0x000fe20000000008 */
[----:B0-----:R-:W-:Y:S01]  /*1950*/  IMAD.U32 R9, R9, 0x10000, RZ ;  /* 0x0001000009097824 */ /* 0x001fe200078e00ff */
[----:B--2---:R-:W-:-:S03]  /*1960*/  SHF.L.U32 R7, R10, 0x10, RZ ;  /* 0x000000100a077819 */ /* 0x004fc600000006ff */
[----:B------:R-:W-:Y:S01]  /*1970*/  FFMA R4, R4, R9, R5 ;  /* 0x0000000904047223 */ /* 0x000fe20000000005 */
[----:B-----5:R-:W-:Y:S01]  /*1980*/  IMAD.U32 R11, R11, 0x10000, RZ ;  /* 0x000100000b0b7824 */ /* 0x020fe200078e00ff */
[----:B------:R-:W-:-:S03]  /*1990*/  SHF.L.U32 R17, R17, 0x10, RZ ;  /* 0x0000001011117819 */ /* 0x000fc600000006ff */
[----:B------:R-:W-:Y:S01]  /*19a0*/  FFMA R4, R7, R11, R4 ;  /* 0x0000000b07047223 */ /* 0x000fe20000000004 */
[----:B------:R-:W-:-:S04]  /*19b0*/  IMAD.U32 R20, R20, 0x10000, RZ ;  /* 0x0001000014147824 */ /* 0x000fc800078e00ff */
[----:B------:R-:W-:-:S07]  /*19c0*/  FFMA R8, R17, R20, R4 ;  /* 0x0000001411087223 */ /* 0x000fce0000000004 */
.L_x_19:
[----:B------:R-:W-:Y:S05]  /*19d0*/  @!P2 BRA `(.L_x_17) ;  /* 0x0000000400a0a947 */ /* 0x000fea0003800000 */
[----:B------:R-:W-:Y:S01]  /*19e0*/  ULEA UR10, UR4, UR5, 0x1 ;  /* 0x00000005040a7291 */ /* 0x000fe2000f8e08ff */
[----:B------:R-:W-:Y:S01]  /*19f0*/  ISETP.NE.AND P1, PT, R19, 0x1, PT ;  /* 0x000000011300780c */ /* 0x000fe20003f25270 */
[----:B------:R-:W-:-:S07]  /*1a00*/  ULEA UR4, UR4, UR6, 0x1 ;  /* 0x0000000604047291 */ /* 0x000fce000f8e08ff */
[----:B------:R-:W1:Y:S04]  /*1a10*/  LDS.U16 R4, [UR10] ;  /* 0x0000000aff047984 */ /* 0x000e680008000400 */
[----:B---34-:R-:W3:Y:S01]  /*1a20*/  LDS.U16 R6, [UR4] ;  /* 0x00000004ff067984 */ /* 0x018ee20008000400 */
[----:B-1----:R-:W-:Y:S01]  /*1a30*/  SHF.L.U32 R5, R4, 0x10, RZ ;  /* 0x0000001004057819 */ /* 0x002fe200000006ff */
[----:B---3--:R-:W-:-:S04]  /*1a40*/  IMAD.U32 R6, R6, 0x10000, RZ ;  /* 0x0001000006067824 */ /* 0x008fc800078e00ff */
[----:B------:R-:W-:Y:S01]  /*1a50*/  FFMA R8, R5, R6, R8 ;  /* 0x0000000605087223 */ /* 0x000fe20000000008 */
[----:B------:R-:W-:Y:S06]  /*1a60*/  @!P1 BRA `(.L_x_17) ;  /* 0x00000004007c9947 */ /* 0x000fec0003800000 */
[----:B------:R-:W1:Y:S01]  /*1a70*/  LDS.U16 R4, [UR10+0x2] ;  /* 0x0000020aff047984 */ /* 0x000e620008000400 */
[----:B------:R-:W-:-:S03]  /*1a80*/  ISETP.NE.AND P1, PT, R19, 0x2, PT ;  /* 0x000000021300780c */ /* 0x000fc60003f25270 */
[----:B------:R-:W3:Y:S01]  /*1a90*/  LDS.U16 R6, [UR4+0x2] ;  /* 0x00000204ff067984 */ /* 0x000ee20008000400 */
[----:B-1----:R-:W-:Y:S01]  /*1aa0*/  SHF.L.U32 R5, R4, 0x10, RZ ;  /* 0x0000001004057819 */ /* 0x002fe200000006ff */
[----:B---3--:R-:W-:-:S04]  /*1ab0*/  IMAD.U32 R6, R6, 0x10000, RZ ;  /* 0x0001000006067824 */ /* 0x008fc800078e00ff */
[----:B------:R-:W-:-:S04]  /*1ac0*/  FFMA R8, R5, R6, R8 ;  /* 0x0000000605087223 */ /* 0x000fc80000000008 */
[----:B------:R-:W-:Y:S05]  /*1ad0*/  @!P1 BRA `(.L_x_17) ;  /* 0x0000000400609947 */ /* 0x000fea0003800000 */
[----:B------:R-:W1:Y:S04]  /*1ae0*/  LDS.U16 R4, [UR10+0x4] ;  /* 0x0000040aff047984 */ /* 0x000e680008000400 */
[----:B------:R-:W3:Y:S01]  /*1af0*/  LDS.U16 R6, [UR4+0x4] ;  /* 0x00000404ff067984 */ /* 0x000ee20008000400 */
[----:B-1----:R-:W-:Y:S01]  /*1b00*/  SHF.L.U32 R5, R4, 0x10, RZ ;  /* 0x0000001004057819 */ /* 0x002fe200000006ff */
[----:B---3--:R-:W-:-:S04]  /*1b10*/  IMAD.U32 R6, R6, 0x10000, RZ ;  /* 0x0001000006067824 */ /* 0x008fc800078e00ff */
[----:B------:R-:W-:Y:S01]  /*1b20*/  FFMA R8, R5, R6, R8 ;  /* 0x0000000605087223 */ /* 0x000fe20000000008 */
[----:B------:R-:W-:Y:S06]  /*1b30*/  BRA `(.L_x_17) ;  /* 0x0000000400487947 */ /* 0x000fec0003800000 */
.L_x_14:
[----:B------:R-:W-:Y:S05]  /*1b40*/  @!P1 BRA `(.L_x_17) ;  /* 0x0000000400449947 */ /* 0x000fea0003800000 */
[----:B-1----:R-:W-:Y:S01]  /*1b50*/  HFMA2 R8, -RZ, RZ, 0, 0 ;  /* 0x00000000ff087431 */ /* 0x002fe200000001ff */
[----:B------:R-:W-:-:S06]  /*1b60*/  UMOV UR4, URZ ;  /* 0x000000ff00047c82 */ /* 0x000fcc0008000000 */
.L_x_20:
        /* <DEDUP_REMOVED lines=12> */
[C---:B-1----:R-:W-:Y:S01]  /*1c30*/  PRMT R11, R4.reuse, 0x7632, R11 ;  /* 0x00007632040b7816 */ /* 0x042fe2000000000b */
[----:B------:R-:W-:Y:S01]  /*1c40*/  IMAD.U32 R23, R4, 0x10000, RZ ;  /* 0x0001000004177824 */ /* 0x000fe200078e00ff */
[----:B0-----:R-:W-:-:S02]  /*1c50*/  SHF.L.U32 R24, R24, 0x10, RZ ;  /* 0x0000001018187819 */ /* 0x001fc400000006ff */
[----:B------:R-:W-:Y:S01]  /*1c60*/  SHF.L.U32 R4, R11, 0x10, RZ ;  /* 0x000000100b047819 */ /* 0x000fe200000006ff */
[----:B--2---:R-:W-:Y:S02]  /*1c70*/  IMAD.U32 R25, R25, 0x10000, RZ ;  /* 0x0001000019197824 */ /* 0x004fe400078e00ff */
[--C-:B------:R-:W-:Y:S01]  /*1c80*/  FFMA R23, R23, R24, R8.reuse ;  /* 0x0000001817177223 */ /* 0x100fe20000000008 */
[C---:B------:R-:W-:Y:S01]  /*1c90*/  PRMT R8, R5.reuse, 0x7632, R8 ;  /* 0x0000763205087816 */ /* 0x040fe20000000008 */
[----:B------:R-:W-:Y:S01]  /*1ca0*/  IMAD.U32 R24, R5, 0x10000, RZ ;  /* 0x0001000005187824 */ /* 0x000fe200078e00ff */
[----:B---3--:R-:W-:Y:S01]  /*1cb0*/  SHF.L.U32 R10, R10, 0x10, RZ ;  /* 0x000000100a0a7819 */ /* 0x008fe200000006ff */
[----:B------:R-:W-:Y:S01]  /*1cc0*/  FFMA R23, R4, R25, R23 ;  /* 0x0000001904177223 */ /* 0x000fe20000000017 */
[----:B------:R-:W-:Y:S01]  /*1cd0*/  SHF.L.U32 R5, R8, 0x10, RZ ;  /* 0x0000001008057819 */ /* 0x000fe200000006ff */
[----:B------:R-:W0:Y:S01]  /*1ce0*/  LDS.U16 R4, [UR11+0xe] ;  /* 0x00000e0bff047984 */ /* 0x000e220008000400 */
[----:B----4-:R-:W-:-:S02]  /*1cf0*/  IMAD.U32 R9, R9, 0x10000, RZ ;  /* 0x0001000009097824 */ /* 0x010fc400078e00ff */
[----:B------:R-:W-:Y:S01]  /*1d00*/  FFMA R10, R24, R10, R23 ;  /* 0x0000000a180a7223 */ /* 0x000fe20000000017 */
[----:B------:R-:W-:Y:S01]  /*1d10*/  IMAD.U32 R24, R6, 0x10000, RZ ;  /* 0x0001000006187824 */ /* 0x000fe200078e00ff */
[----:B-----5:R-:W-:Y:S02]  /*1d20*/  SHF.L.U32 R25, R22, 0x10, RZ ;  /* 0x0000001016197819 */ /* 0x020fe400000006ff */
[----:B------:R-:W-:Y:S01]  /*1d30*/  FFMA R23, R5, R9, R10 ;  /* 0x0000000905177223 */ /* 0x000fe2000000000a */
[----:B------:R-:W1:Y:S03]  /*1d40*/  LDS.U16 R22, [UR11+0x12] ;  /* 0x0000120bff167984 */ /* 0x000e660008000400 */
[--C-:B------:R-:W-:Y:S01]  /*1d50*/  FFMA R24, R24, R25, R23.reuse ;  /* 0x0000001918187223 */ /* 0x100fe20000000017 */
[----:B------:R-:W2:Y:S01]  /*1d60*/  LDS.U16 R5, [UR11+0x10] ;  /* 0x0000100bff057984 */ /* 0x000ea20008000400 */
[----:B------:R-:W-:Y:S01]  /*1d70*/  PRMT R23, R6, 0x7632, R23 ;  /* 0x0000763206177816 */ /* 0x000fe20000000017 */
[----:B------:R-:W-:-:S02]  /*1d80*/  IMAD.U32 R25, R21, 0x10000, RZ ;  /* 0x0001000015197824 */ /* 0x000fc400078e00ff */
[----:B------:R-:W3:Y:S01]  /*1d90*/  LDS.128 R8, [UR10+0x10] ;  /* 0x0000100aff087984 */ /* 0x000ee20008000c00 */
[----:B------:R-:W-:Y:S01]  /*1da0*/  SHF.L.U32 R23, R23, 0x10, RZ ;  /* 0x0000001017177819 */ /* 0x000fe200000006ff */
[----:B------:R-:W-:Y:S02]  /*1db0*/  IMAD.U32 R26, R20, 0x10000, RZ ;  /* 0x00010000141a7824 */ /* 0x000fe400078e00ff */
[----:B------:R-:W4:Y:S02]  /*1dc0*/  LDS.U16 R6, [UR11+0x14] ;  /* 0x0000140bff067984 */ /* 0x000f240008000400 */
[----:B------:R-:W-:Y:S01]  /*1dd0*/  FFMA R24, R23, R25, R24 ;  /* 0x0000001917187223 */ /* 0x000fe20000000018 */
[----:B------:R-:W-:Y:S01]  /*1de0*/  SHF.L.U32 R25, R7, 0x10, RZ ;  /* 0x0000001007197819 */ /* 0x000fe200000006ff */
[----:B------:R-:W5:Y:S04]  /*1df0*/  LDS.U16 R21, [UR11+0x16] ;  /* 0x0000160bff157984 */ /* 0x000f680008000400 */
[----:B------:R-:W5:Y:S01]  /*1e00*/  LDS.U16 R23, [UR11+0x18] ;  /* 0x0000180bff177984 */ /* 0x000f620008000400 */
[----:B------:R-:W-:Y:S01]  /*1e10*/  FFMA R26, R25, R26, R24 ;  /* 0x0000001a191a7223 */ /* 0x000fe20000000018 */
[----:B------:R-:W-:-:S02]  /*1e20*/  PRMT R25, R7, 0x7632, R25 ;  /* 0x0000763207197816 */ /* 0x000fc40000000019 */
[----:B------:R-:W5:Y:S02]  /*1e30*/  LDS.U16 R20, [UR11+0x1a] ;  /* 0x00001a0bff147984 */ /* 0x000f640008000400 */
[----:B------:R-:W-:Y:S02]  /*1e40*/  SHF.L.U32 R25, R25, 0x10, RZ ;  /* 0x0000001019197819 */ /* 0x000fe400000006ff */
[----:B------:R-:W5:Y:S04]  /*1e50*/  LDS.U16 R24, [UR11+0x1c] ;  /* 0x00001c0bff187984 */ /* 0x000f680008000400 */
[----:B------:R-:W5:Y:S01]  /*1e60*/  LDS.U16 R7, [UR11+0x1e] ;  /* 0x00001e0bff077984 */ /* 0x000f620008000400 */
[----:B0-----:R-:W-:-:S04]  /*1e70*/  IMAD.U32 R4, R4, 0x10000, RZ ;  /* 0x0001000004047824 */ /* 0x001fc800078e00ff */
[----:B------:R-:W-:Y:S01]  /*1e80*/  FFMA R4, R25, R4, R26 ;  /* 0x0000000419047223 */ /* 0x000fe2000000001a */
[----:B-1----:R-:W-:Y:S02]  /*1e90*/  IMAD.U32 R22, R22, 0x10000, RZ ;  /* 0x0001000016167824 */ /* 0x002fe400078e00ff */
[----:B--2---:R-:W-:Y:S01]  /*1ea0*/  IMAD.U32 R25, R5, 0x10000, RZ ;  /* 0x0001000005197824 */ /* 0x004fe200078e00ff */
[C---:B---3--:R-:W-:Y:S01]  /*1eb0*/  SHF.L.U32 R5, R8.reuse, 0x10, RZ ;  /* 0x0000001008057819 */ /* 0x048fe200000006ff */
[----:B------:R-:W-:Y:S01]  /*1ec0*/  IMAD.U32 R26, R9, 0x10000, RZ ;  /* 0x00010000091a7824 */ /* 0x000fe200078e00ff */
[----:B------:R-:W-:Y:S02]  /*1ed0*/  PRMT R8, R8, 0x7632, R8 ;  /* 0x0000763208087816 */ /* 0x000fe40000000008 */
[----:B----4-:R-:W-:Y:S01]  /*1ee0*/  SHF.L.U32 R6, R6, 0x10, RZ ;  /* 0x0000001006067819 */ /* 0x010fe200000006ff */
[----:B------:R-:W-:Y:S01]  /*1ef0*/  FFMA R5, R5, R25, R4 ;  /* 0x0000001905057223 */ /* 0x000fe20000000004 */
[----:B------:R-:W-:-:S02]  /*1f00*/  SHF.L.U32 R8, R8, 0x10, RZ ;  /* 0x0000001008087819 */ /* 0x000fc400000006ff */
[----:B------:R-:W-:Y:S01]  /*1f10*/  PRMT R4, R9, 0x7632, R4 ;  /* 0x0000763209047816 */ /* 0x000fe20000000004 */
[----:B-----5:R-:W-:Y:S02]  /*1f20*/  IMAD.U32 R21, R21, 0x10000, RZ ;  /* 0x0001000015157824 */ /* 0x020fe400078e00ff */
[----:B------:R-:W-:Y:S01]  /*1f30*/  FFMA R5, R8, R22, R5 ;  /* 0x0000001608057223 */ /* 0x000fe20000000005 */
[----:B------:R-:W-:Y:S02]  /*1f40*/  SHF.L.U32 R8, R4, 0x10, RZ ;  /* 0x0000001004087819 */ /* 0x000fe400000006ff */
[----:B------:R-:W-:Y:S01]  /*1f50*/  PRMT R4, R10, 0x7632, R4 ;  /* 0x000076320a047816 */ /* 0x000fe20000000004 */
[----:B------:R-:W-:Y:S01]  /*1f60*/  FFMA R5, R26, R6, R5 ;  /* 0x000000061a057223 */ /* 0x000fe20000000005 */
[----:B------:R-:W-:Y:S01]  /*1f70*/  SHF.L.U32 R23, R23, 0x10, RZ ;  /* 0x0000001017177819 */ /* 0x000fe200000006ff */
[----:B------:R-:W-:Y:S01]  /*1f80*/  IMAD.U32 R10, R10, 0x10000, RZ ;  /* 0x000100000a0a7824 */ /* 0x000fe200078e00ff */
[----:B------:R-:W-:Y:S01]  /*1f90*/  SHF.L.U32 R6, R4, 0x10, RZ ;  /* 0x0000001004067819 */ /* 0x000fe200000006ff */
[----:B------:R-:W-:Y:S01]  /*1fa0*/  FFMA R5, R8, R21, R5 ;  /* 0x0000001508057223 */ /* 0x000fe20000000005 */
[----:B------:R-:W-:Y:S01]  /*1fb0*/  IMAD.U32 R20, R20, 0x10000, RZ ;  /* 0x0001000014147824 */ /* 0x000fe200078e00ff */
[C---:B------:R-:W-:Y:S01]  /*1fc0*/  PRMT R4, R11.reuse, 0x7632, R4 ;  /* 0x000076320b047816 */ /* 0x040fe20000000004 */
[----:B------:R-:W-:-:S02]  /*1fd0*/  IMAD.U32 R8, R11, 0x10000, RZ ;  /* 0x000100000b087824 */ /* 0x000fc400078e00ff */
[----:B------:R-:W-:Y:S01]  /*1fe0*/  FFMA R5, R10, R23, R5 ;  /* 0x000000170a057223 */ /* 0x000fe20000000005 */
[----:B------:R-:W-:-:S03]  /*1ff0*/  SHF.L.U32 R24, R24, 0x10, RZ ;  /* 0x0000001018187819 */ /* 0x000fc600000006ff */
[----:B------:R-:W-:Y:S01]  /*2000*/  FFMA R5, R6, R20, R5 ;  /* 0x0000001406057223 */ /* 0x000fe20000000005 */
[----:B------:R-:W-:Y:S01]  /*2010*/  IMAD.U32 R6, R7, 0x10000, RZ ;  /* 0x0001000007067824 */ /* 0x000fe200078e00ff */
[----:B------:R-:W-:Y:S02]  /*2020*/  SHF.L.U32 R7, R4, 0x10, RZ ;  /* 0x0000001004077819 */ /* 0x000fe400000006ff */
[----:B------:R-:W-:-:S04]  /*2030*/  FFMA R8, R8, R24, R5 ;  /* 0x0000001808087223 */ /* 0x000fc80000000005 */
[----:B------:R-:W-:Y:S01]  /*2040*/  FFMA R8, R7, R6, R8 ;  /* 0x0000000607087223 */ /* 0x000fe20000000008 */
[----:B------:R-:W-:Y:S06]  /*2050*/  @P1 BRA `(.L_x_20) ;  /* 0xfffffff800c41947 */ /* 0x000fec000383ffff */
.L_x_17:
[----:B------:R-:W-:Y:S05]  /*2060*/  BSYNC.RECONVERGENT B1 ;  /* 0x0000000000017941 */ /* 0x000fea0003800200 */
.L_x_13:
[----:B------:R-:W1:Y:S01]  /*2070*/  LDCU UR10, c[0x0][0x3b4] ;  /* 0x00007680ff0a77ac */ /* 0x000e620008000800 */
[C---:B------:R-:W-:Y:S01]  /*2080*/  LEA R4, R13.reuse, UR7, 0x2 ;  /* 0x000000070d047c11 */ /* 0x040fe2000f8e10ff */
[----:B------:R-:W5:Y:S01]  /*2090*/  LDCU UR4, c[0x0][0x360] ;  /* 0x00006c00ff0477ac */ /* 0x000f620008000800 */
[----:B------:R-:W3:Y:S01]  /*20a0*/  LDCU UR11, c[0x0][0x3ac] ;  /* 0x00007580ff0b77ac */ /* 0x000ee20008000800 */
[----:B-1----:R-:W-:Y:S01]  /*20b0*/  FMUL R5, R8, UR10 ;  /* 0x0000000a08057c20 */ /* 0x002fe20008400000 */
[----:B-----5:R-:W-:-:S04]  /*20c0*/  VIADD R13, R13, UR4 ;  /* 0x000000040d0d7c36 */ /* 0x020fc80008000000 */
[----:B------:R1:W-:Y:S01]  /*20d0*/  STS [R4], R5 ;  /* 0x0000000504007388 */ /* 0x0003e20000000800 */
[----:B------:R-:W-:Y:S02]  /*20e0*/  FMNMX R12, R5, R12, !PT ;  /* 0x0000000c050c7209 */ /* 0x000fe40007800000 */
[----:B---34-:R-:W-:-:S04]  /*20f0*/  MOV R6, UR11 ;  /* 0x0000000b00067c02 */ /* 0x018fc80008000f00 */
[----:B------:R-:W-:-:S13]  /*2100*/  ISETP.GE.AND P1, PT, R13, R6, PT ;  /* 0x000000060d00720c */ /* 0x000fda0003f26270 */
[----:B-1----:R-:W-:Y:S05]  /*2110*/  @!P1 BRA `(.L_x_21) ;  /* 0xffffffe400f49947 */ /* 0x002fea000383ffff */
.L_x_4:
[----:B------:R-:W-:Y:S05]  /*2120*/  BSYNC.RECONVERGENT B0 ;  /* 0x0000000000007941 */ /* 0x000fea0003800200 */
.L_x_3:
[----:B------:R-:W1:Y:S01]  /*2130*/  SHFL.BFLY PT, R5, R12, 0x10, 0x1f ;  /* 0x0e001f000c057f89 */ /* 0x000e6200000e0000 */
[----:B0-----:R-:W-:Y:S02]  /*2140*/  SHF.R.U32.HI R13, RZ, 0x3, R3 ;  /* 0x00000003ff0d7819 */ /* 0x001fe40000011603 */
[----:B------:R-:W-:Y:S02]  /*2150*/  LEA R8, R6, UR7, 0x2 ;  /* 0x0000000706087c11 */ /* 0x000fe4000f8e10ff */
[----:B------:R-:W-:Y:S02]  /*2160*/  LOP3.LUT R13, R13, 0x7c, RZ, 0xc0, !PT ;  /* 0x0000007c0d0d7812 */ /* 0x000fe400078ec0ff */
[----:B-1----:R-:W-:-:S05]  /*2170*/  FMNMX R5, R5, R12, !PT ;  /* 0x0000000c05057209 */ /* 0x002fca0007800000 */
[----:B------:R-:W0:Y:S02]  /*2180*/  SHFL.BFLY PT, R4, R5, 0x8, 0x1f ;  /* 0x0d001f0005047f89 */ /* 0x000e2400000e0000 */
[----:B0-----:R-:W-:Y:S01]  /*2190*/  FMNMX R7, R5, R4, !PT ;  /* 0x0000000405077209 */ /* 0x001fe20007800000 */
[----:B------:R-:W-:-:S04]  /*21a0*/  IMAD.IADD R5, R8, 0x1, R13 ;  /* 0x0000000108057824 */ /* 0x000fc800078e020d */
[----:B------:R-:W2:Y:S02]  /*21b0*/  SHFL.BFLY PT, R4, R7, 0x4, 0x1f ;  /* 0x0c801f0007047f89 */ /* 0x000ea400000e0000 */
[----:B--2---:R-:W-:Y:S02]  /*21c0*/  FMNMX R9, R7, R4, !PT ;  /* 0x0000000407097209 */ /* 0x004fe40007800000 */
[----:B------:R-:W-:-:S03]  /*21d0*/  LEA R7, R3, R8, 0x2 ;  /* 0x0000000803077211 */ /* 0x000fc600078e10ff */
[----:B------:R-:W0:Y:S02]  /*21e0*/  SHFL.BFLY PT, R4, R9, 0x2, 0x1f ;  /* 0x0c401f0009047f89 */ /* 0x000e2400000e0000 */
[----:B0-----:R-:W-:Y:S02]  /*21f0*/  FMNMX R10, R9, R4, !PT ;  /* 0x00000004090a7209 */ /* 0x001fe40007800000 */
[----:B------:R-:W-:-:S03]  /*2200*/  LOP3.LUT P0, R4, R3, 0x1f, RZ, 0xc0, !PT ;  /* 0x0000001f03047812 */ /* 0x000fc6000780c0ff */
[----:B------:R-:W0:Y:S02]  /*2210*/  SHFL.BFLY PT, R11, R10, 0x1, 0x1f ;  /* 0x0c201f000a0b7f89 */ /* 0x000e2400000e0000 */
[----:B0-----:R-:W-:-:S08]  /*2220*/  FMNMX R12, R10, R11, !PT ;  /* 0x0000000b0a0c7209 */ /* 0x001fd00007800000 */
[----:B------:R0:W-:Y:S01]  /*2230*/  @!P0 STS [R5], R12 ;  /* 0x0000000c05008388 */ /* 0x0001e20000000800 */
[----:B------:R-:W-:Y:S01]  /*2240*/  BAR.SYNC.DEFER_BLOCKING 0x0 ;  /* 0x0000000000007b1d */ /* 0x000fe20000010000 */
[----:B------:R-:W-:-:S13]  /*2250*/  ISETP.GT.U32.AND P0, PT, R3, 0x1f, PT ;  /* 0x0000001f0300780c */ /* 0x000fda0003f04070 */
[----:B0-----:R-:W-:Y:S05]  /*2260*/  @P0 BRA `(.L_x_22) ;  /* 0x0000000000500947 */ /* 0x001fea0003800000 */
[----:B------:R-:W0:Y:S01]  /*2270*/  LDCU UR4, c[0x0][0x360] ;  /* 0x00006c00ff0477ac */ /* 0x000e220008000800 */
[----:B------:R-:W-:Y:S01]  /*2280*/  IMAD.MOV.U32 R9, RZ, RZ, -0x800000 ;  /* 0xff800000ff097424 */ /* 0x000fe200078e00ff */
[----:B0-----:R-:W-:-:S04]  /*2290*/  UIADD3 UR4, UPT, UPT, UR4, 0x1f, URZ ;  /* 0x0000001f04047890 */ /* 0x001fc8000fffe0ff */
[----:B------:R-:W-:-:S06]  /*22a0*/  USHF.R.U32.HI UR4, URZ, 0x5, UR4 ;  /* 0x00000005ff047899 */ /* 0x000fcc0008011604 */
[----:B------:R-:W-:Y:S01]  /*22b0*/  ISETP.GE.U32.AND P0, PT, R3, UR4, PT ;  /* 0x0000000403007c0c */ /* 0x000fe2000bf06070 */
[----:B------:R-:W-:-:S12]  /*22c0*/  UMOV UR4, 0xffffffff ;  /* 0xffffffff00047882 */ /* 0x000fd80000000000 */
[----:B------:R0:W1:Y:S01]  /*22d0*/  @!P0 LDS R9, [R7] ;  /* 0x0000000007098984 */ /* 0x0000620000000800 */
[----:B------:R-:W-:Y:S05]  /*22e0*/  BRA.DIV UR4, `(.L_x_23) ;  /* 0x0000001604887947 */ /* 0x000fea000b800000 */
[----:B-1----:R-:W1:Y:S02]  /*22f0*/  SHFL.BFLY PT, R10, R9, 0x10, 0x1f ;  /* 0x0e001f00090a7f89 */ /* 0x002e6400000e0000 */
[----:B-1----:R-:W-:-:S05]  /*2300*/  FMNMX R10, R10, R9, !PT ;  /* 0x000000090a0a7209 */ /* 0x002fca0007800000 */
[----:B------:R-:W1:Y:S02]  /*2310*/  SHFL.BFLY PT, R11, R10, 0x8, 0x1f ;  /* 0x0d001f000a0b7f89 */ /* 0x000e6400000e0000 */
[----:B-1----:R-:W-:-:S05]  /*2320*/  FMNMX R11, R10, R11, !PT ;  /* 0x0000000b0a0b7209 */ /* 0x002fca0007800000 */
[----:B------:R-:W1:Y:S02]  /*2330*/  SHFL.BFLY PT, R12, R11, 0x4, 0x1f ;  /* 0x0c801f000b0c7f89 */ /* 0x000e6400000e0000 */
[----:B-1----:R-:W-:-:S05]  /*2340*/  FMNMX R12, R11, R12, !PT ;  /* 0x0000000c0b0c7209 */ /* 0x002fca0007800000 */
[----:B------:R-:W1:Y:S02]  /*2350*/  SHFL.BFLY PT, R13, R12, 0x2, 0x1f ;  /* 0x0c401f000c0d7f89 */ /* 0x000e6400000e0000 */
[----:B-1----:R-:W-:-:S05]  /*2360*/  FMNMX R13, R12, R13, !PT ;  /* 0x0000000d0c0d7209 */ /* 0x002fca0007800000 */
[----:B------:R1:W2:Y:S02]  /*2370*/  SHFL.BFLY PT, R14, R13, 0x1, 0x1f ;  /* 0x0c201f000d0e7f89 */ /* 0x0002a400000e0000 */
.L_x_51:
[----:B------:R-:W-:Y:S02]  /*2380*/  ISETP.NE.AND P0, PT, R3, RZ, PT ;  /* 0x000000ff0300720c */ /* 0x000fe40003f05270 */
[----:B-12---:R-:W-:-:S11]  /*2390*/  FMNMX R13, R13, R14, !PT ;  /* 0x0000000e0d0d7209 */ /* 0x006fd60007800000 */
[----:B------:R1:W-:Y:S02]  /*23a0*/  @!P0 STS [R8], R13 ;  /* 0x0000000d08008388 */ /* 0x0003e40000000800 */
.L_x_22:
[----:B------:R-:W-:Y:S01]  /*23b0*/  ISETP.GE.AND P0, PT, R3, R6, PT ;  /* 0x000000060300720c */ /* 0x000fe20003f06270 */
[----:B------:R-:W-:Y:S05]  /*23c0*/  WARPSYNC.ALL ;  /* 0x0000000000007948 */ /* 0x000fea0003800000 */
[----:B------:R-:W-:Y:S01]  /*23d0*/  BAR.SYNC.DEFER_BLOCKING 0x0 ;  /* 0x0000000000007b1d */ /* 0x000fe20000010000 */
[----:B------:R-:W-:-:S05]  /*23e0*/  HFMA2 R9, -RZ, RZ, 0, 0 ;  /* 0x00000000ff097431 */ /* 0x000fca00000001ff */
[----:B------:R-:W-:Y:S04]  /*23f0*/  BSSY.RECONVERGENT B0, `(.L_x_24) ;  /* 0x0000018000007945 */ /* 0x000fe80003800200 */
[----:B------:R-:W-:Y:S05]  /*2400*/  @P0 BRA `(.L_x_25) ;  /* 0x0000000000580947 */ /* 0x000fea0003800000 */
[----:B------:R2:W3:Y:S01]  /*2410*/  LDS R10, [R8] ;  /* 0x00000000080a7984 */ /* 0x0004e20000000800 */
[----:B------:R-:W4:Y:S01]  /*2420*/  LDC R18, c[0x0][0x360] ;  /* 0x0000d800ff127b82 */ /* 0x000f220000000800 */
[----:B------:R-:W-:Y:S01]  /*2430*/  IMAD.MOV.U32 R9, RZ, RZ, RZ ;  /* 0x000000ffff097224 */ /* 0x000fe200078e00ff */
[----:B------:R-:W-:Y:S01]  /*2440*/  MOV R11, R3 ;  /* 0x00000003000b7202 */ /* 0x000fe20000000f00 */
[----:B------:R-:W-:Y:S01]  /*2450*/  IMAD.MOV.U32 R20, RZ, RZ, 0x3bbb989d ;  /* 0x3bbb989dff147424 */ /* 0x000fe200078e00ff */
[----:B------:R-:W-:-:S07]  /*2460*/  MOV R15, 0x437c0000 ;  /* 0x437c0000000f7802 */ /* 0x000fce0000000f00 */
.L_x_26:
[----:B-1----:R-:W-:Y:S02]  /*2470*/  LEA R12, R11, UR7, 0x2 ;  /* 0x000000070b0c7c11 */ /* 0x002fe4000f8e10ff */
[----:B----4-:R-:W-:-:S03]  /*2480*/  IADD3 R11, PT, PT, R18, R11, RZ ;  /* 0x0000000b120b7210 */ /* 0x010fc60007ffe0ff */
[----:B-1----:R-:W3:Y:S01]  /*2490*/  LDS R13, [R12] ;  /* 0x000000000c0d7984 */ /* 0x002ee20000000800 */
[----:B------:R-:W-:Y:S01]  /*24a0*/  ISETP.GE.AND P0, PT, R11, R6, PT ;  /* 0x000000060b00720c */ /* 0x000fe20003f06270 */
[----:B---3--:R-:W-:-:S04]  /*24b0*/  FADD R13, -R10, R13 ;  /* 0x0000000d0a0d7221 */ /* 0x008fc80000000100 */
[----:B------:R-:W-:-:S04]  /*24c0*/  FFMA.SAT R14, R13, R20, 0.5 ;  /* 0x3f0000000d0e7423 */ /* 0x000fc80000002014 */
[----:B------:R-:W-:-:S04]  /*24d0*/  FFMA.RM R14, R14, R15, 12582913 ;  /* 0x4b4000010e0e7423 */ /* 0x000fc8000000400f */
[C---:B------:R-:W-:Y:S01]  /*24e0*/  FADD R16, R14.reuse, -12583039 ;  /* 0xcb40007f0e107421 */ /* 0x040fe20000000000 */
[----:B------:R-:W-:-:S03]  /*24f0*/  IMAD.SHL.U32 R14, R14, 0x800000, RZ ;  /* 0x008000000e0e7824 */ /* 0x000fc600078e00ff */
[----:B------:R-:W-:-:S04]  /*2500*/  FFMA R16, R13, 1.4426950216293334961, -R16 ;  /* 0x3fb8aa3b0d107823 */ /* 0x000fc80000000810 */
[----:B------:R-:W-:-:S04]  /*2510*/  FFMA R16, R13, 1.925963033500011079e-08, R16 ;  /* 0x32a570600d107823 */ /* 0x000fc80000000010 */
[----:B------:R-:W1:Y:S02]  /*2520*/  MUFU.EX2 R13, R16 ;  /* 0x00000010000d7308 */ /* 0x000e640000000800 */
[----:B-1----:R-:W-:-:S04]  /*2530*/  FMUL R13, R14, R13 ;  /* 0x0000000d0e0d7220 */ /* 0x002fc80000400000 */
[----:B------:R-:W-:Y:S01]  /*2540*/  FADD R9, R13, R9 ;  /* 0x000000090d097221 */ /* 0x000fe20000000000 */
[----:B------:R1:W-:Y:S01]  /*2550*/  STS [R12], R13 ;  /* 0x0000000d0c007388 */ /* 0x0003e20000000800 */
[----:B------:R-:W-:Y:S05]  /*2560*/  @!P0 BRA `(.L_x_26) ;  /* 0xfffffffc00c08947 */ /* 0x000fea000383ffff */
.L_x_25:
[----:B------:R-:W-:Y:S05]  /*2570*/  BSYNC.RECONVERGENT B0 ;  /* 0x0000000000007941 */ /* 0x000fea0003800200 */
.L_x_24:
[----:B------:R-:W3:Y:S01]  /*2580*/  SHFL.BFLY PT, R10, R9, 0x10, 0x1f ;  /* 0x0e001f00090a7f89 */ /* 0x000ee200000e0000 */
[----:B------:R-:W-:Y:S01]  /*2590*/  ISETP.NE.AND P0, PT, R4, RZ, PT ;  /* 0x000000ff0400720c */ /* 0x000fe20003f05270 */
[----:B------:R-:W4:Y:S01]  /*25a0*/  LDCU UR10, c[0x0][0x3ac] ;  /* 0x00007580ff0a77ac */ /* 0x000f220008000800 */
[----:B------:R-:W-:Y:S01]  /*25b0*/  BSSY B0, `(.L_x_27) ;  /* 0x000004b000007945 */ /* 0x000fe20003800000 */
[----:B---3--:R-:W-:-:S05]  /*25c0*/  FADD R10, R10, R9 ;  /* 0x000000090a0a7221 */ /* 0x008fca0000000000 */
[----:B------:R-:W3:Y:S02]  /*25d0*/  SHFL.BFLY PT, R11, R10, 0x8, 0x1f ;  /* 0x0d001f000a0b7f89 */ /* 0x000ee400000e0000 */
[----:B---3--:R-:W-:-:S05]  /*25e0*/  FADD R11, R10, R11 ;  /* 0x0000000b0a0b7221 */ /* 0x008fca0000000000 */
[----:B-1----:R-:W1:Y:S02]  /*25f0*/  SHFL.BFLY PT, R12, R11, 0x4, 0x1f ;  /* 0x0c801f000b0c7f89 */ /* 0x002e6400000e0000 */
[----:B-1----:R-:W-:-:S05]  /*2600*/  FADD R12, R11, R12 ;  /* 0x0000000c0b0c7221 */ /* 0x002fca0000000000 */
[----:B------:R-:W1:Y:S02]  /*2610*/  SHFL.BFLY PT, R13, R12, 0x2, 0x1f ;  /* 0x0c401f000c0d7f89 */ /* 0x000e6400000e0000 */
[----:B-1----:R-:W-:-:S05]  /*2620*/  FADD R13, R12, R13 ;  /* 0x0000000d0c0d7221 */ /* 0x002fca0000000000 */
[----:B------:R-:W1:Y:S02]  /*2630*/  SHFL.BFLY PT, R14, R13, 0x1, 0x1f ;  /* 0x0c201f000d0e7f89 */ /* 0x000e6400000e0000 */
[----:B-1----:R-:W-:-:S05]  /*2640*/  FADD R14, R13, R14 ;  /* 0x0000000e0d0e7221 */ /* 0x002fca0000000000 */
[----:B------:R1:W-:Y:S01]  /*2650*/  @!P0 STS [R5], R14 ;  /* 0x0000000e05008388 */ /* 0x0003e20000000800 */
[----:B------:R-:W-:Y:S01]  /*2660*/  BAR.SYNC.DEFER_BLOCKING 0x0 ;  /* 0x0000000000007b1d */ /* 0x000fe20000010000 */
[----:B------:R-:W-:-:S13]  /*2670*/  ISETP.GT.U32.AND P0, PT, R3, 0x1f, PT ;  /* 0x0000001f0300780c */ /* 0x000fda0003f04070 */
[----:B-1--4-:R-:W-:Y:S05]  /*2680*/  @P0 BRA `(.L_x_28) ;  /* 0x0000000000500947 */ /* 0x012fea0003800000 */
[----:B------:R-:W1:Y:S01]  /*2690*/  LDCU UR4, c[0x0][0x360] ;  /* 0x00006c00ff0477ac */ /* 0x000e620008000800 */
[----:B------:R-:W-:Y:S01]  /*26a0*/  IMAD.MOV.U32 R4, RZ, RZ, RZ ;  /* 0x000000ffff047224 */ /* 0x000fe200078e00ff */
[----:B-1----:R-:W-:-:S04]  /*26b0*/  UIADD3 UR4, UPT, UPT, UR4, 0x1f, URZ ;  /* 0x0000001f04047890 */ /* 0x002fc8000fffe0ff */
[----:B------:R-:W-:-:S06]  /*26c0*/  USHF.R.U32.HI UR4, URZ, 0x5, UR4 ;  /* 0x00000005ff047899 */ /* 0x000fcc0008011604 */
[----:B------:R-:W-:Y:S01]  /*26d0*/  ISETP.GE.U32.AND P0, PT, R3, UR4, PT ;  /* 0x0000000403007c0c */ /* 0x000fe2000bf06070 */
[----:B------:R-:W-:-:S12]  /*26e0*/  UMOV UR4, 0xffffffff ;  /* 0xffffffff00047882 */ /* 0x000fd80000000000 */
[----:B------:R1:W3:Y:S01]  /*26f0*/  @!P0 LDS R4, [R7] ;  /* 0x0000000007048984 */ /* 0x0002e20000000800 */
[----:B------:R-:W-:Y:S05]  /*2700*/  BRA.DIV UR4, `(.L_x_29) ;  /* 0x0000001604107947 */ /* 0x000fea000b800000 */
[----:B---3--:R-:W3:Y:S02]  /*2710*/  SHFL.BFLY PT, R5, R4, 0x10, 0x1f ;  /* 0x0e001f0004057f89 */ /* 0x008ee400000e0000 */
[----:B---3--:R-:W-:-:S05]  /*2720*/  FADD R5, R5, R4 ;  /* 0x0000000405057221 */ /* 0x008fca0000000000 */
[----:B------:R-:W3:Y:S02]  /*2730*/  SHFL.BFLY PT, R10, R5, 0x8, 0x1f ;  /* 0x0d001f00050a7f89 */ /* 0x000ee400000e0000 */
[----:B---3--:R-:W-:-:S05]  /*2740*/  FADD R10, R5, R10 ;  /* 0x0000000a050a7221 */ /* 0x008fca0000000000 */
[----:B01----:R-:W0:Y:S02]  /*2750*/  SHFL.BFLY PT, R7, R10, 0x4, 0x1f ;  /* 0x0c801f000a077f89 */ /* 0x003e2400000e0000 */
[----:B0-----:R-:W-:-:S05]  /*2760*/  FADD R7, R10, R7 ;  /* 0x000000070a077221 */ /* 0x001fca0000000000 */
[----:B------:R-:W0:Y:S02]  /*2770*/  SHFL.BFLY PT, R12, R7, 0x2, 0x1f ;  /* 0x0c401f00070c7f89 */ /* 0x000e2400000e0000 */
[----:B0-----:R-:W-:-:S05]  /*2780*/  FADD R12, R7, R12 ;  /* 0x0000000c070c7221 */ /* 0x001fca0000000000 */
[----:B------:R0:W1:Y:S02]  /*2790*/  SHFL.BFLY PT, R9, R12, 0x1, 0x1f ;  /* 0x0c201f000c097f89 */ /* 0x00006400000e0000 */
.L_x_57:
[----:B------:R-:W-:Y:S01]  /*27a0*/  ISETP.NE.AND P0, PT, R3, RZ, PT ;  /* 0x000000ff0300720c */ /* 0x000fe20003f05270 */
[----:B-1----:R-:W-:-:S12]  /*27b0*/  FADD R9, R12, R9 ;  /* 0x000000090c097221 */ /* 0x002fd80000000000 */
[----:B------:R1:W-:Y:S02]  /*27c0*/  @!P0 STS [R8], R9 ;  /* 0x0000000908008388 */ /* 0x0003e40000000800 */
.L_x_28:
[----:B------:R-:W-:Y:S01]  /*27d0*/  ISETP.GE.AND P0, PT, R3, R6, PT ;  /* 0x000000060300720c */ /* 0x000fe20003f06270 */
[----:B------:R-:W-:Y:S05]  /*27e0*/  WARPSYNC.ALL ;  /* 0x0000000000007948 */ /* 0x000fea0003800000 */
[----:B------:R-:W-:Y:S06]  /*27f0*/  BAR.SYNC.DEFER_BLOCKING 0x0 ;  /* 0x0000000000007b1d */ /* 0x000fec0000010000 */
[----:B------:R-:W-:Y:S04]  /*2800*/  BSSY.RECONVERGENT B1, `(.L_x_30) ;  /* 0x0000021000017945 */ /* 0x000fe80003800200 */
[----:B------:R-:W-:Y:S05]  /*2810*/  @P0 BRA `(.L_x_31) ;  /* 0x00000000007c0947 */ /* 0x000fea0003800000 */
[----:B------:R-:W3:Y:S01]  /*2820*/  LDS R5, [R8] ;  /* 0x0000000008057984 */ /* 0x000ee20000000800 */
[----:B0-----:R-:W0:Y:S01]  /*2830*/  LDC R7, c[0x0][0x360] ;  /* 0x0000d800ff077b82 */ /* 0x001e220000000800 */
[----:B---3--:R-:W-:-:S13]  /*2840*/  FSETP.NEU.AND P0, PT, R5, RZ, PT ;  /* 0x000000ff0500720b */ /* 0x008fda0003f0d000 */
[----:B0-----:R-:W-:Y:S05]  /*2850*/  @P0 BRA `(.L_x_32) ;  /* 0x00000000001c0947 */ /* 0x001fea0003800000 */
[----:B------:R-:W-:-:S07]  /*2860*/  MOV R4, R3 ;  /* 0x0000000300047202 */ /* 0x000fce0000000f00 */
.L_x_33:
[----:B------:R-:W-:Y:S01]  /*2870*/  LEA R5, R4, UR7, 0x2 ;  /* 0x0000000704057c11 */ /* 0x000fe2000f8e10ff */
[----:B------:R-:W-:-:S04]  /*2880*/  IMAD.IADD R4, R7, 0x1, R4 ;  /* 0x0000000107047824 */ /* 0x000fc800078e0204 */
[----:B------:R0:W-:Y:S01]  /*2890*/  STS [R5], RZ ;  /* 0x000000ff05007388 */ /* 0x0001e20000000800 */
[----:B------:R-:W-:-:S13]  /*28a0*/  ISETP.GE.AND P0, PT, R4, R6, PT ;  /* 0x000000060400720c */ /* 0x000fda0003f06270 */
[----:B0-----:R-:W-:Y:S05]  /*28b0*/  @!P0 BRA `(.L_x_33) ;  /* 0xfffffffc00ec8947 */ /* 0x001fea000383ffff */
[----:B------:R-:W-:Y:S05]  /*28c0*/  BRA `(.L_x_31) ;  /* 0x0000000000507947 */ /* 0x000fea0003800000 */
.L_x_32:
[----:B------:R-:W-:-:S07]  /*28d0*/  MOV R6, R3 ;  /* 0x0000000300067202 */ /* 0x000fce0000000f00 */
.L_x_36:
[----:B-123--:R-:W-:Y:S01]  /*28e0*/  LEA R8, R6, UR7, 0x2 ;  /* 0x0000000706087c11 */ /* 0x00efe2000f8e10ff */
[----:B------:R-:W0:Y:S01]  /*28f0*/  MUFU.RCP R10, R5 ;  /* 0x00000005000a7308 */ /* 0x000e220000001000 */
[----:B------:R-:W-:Y:S01]  /*2900*/  IMAD.IADD R6, R7, 0x1, R6 ;  /* 0x0000000107067824 */ /* 0x000fe200078e0206 */
[----:B------:R-:W-:Y:S02]  /*2910*/  BSSY.RECONVERGENT B2, `(.L_x_34) ;  /* 0x000000d000027945 */ /* 0x000fe40003800200 */
[----:B------:R-:W1:Y:S02]  /*2920*/  LDS R4, [R8] ;  /* 0x0000000008047984 */ /* 0x000e640000000800 */
[----:B------:R-:W-:Y:S01]  /*2930*/  ISETP.GE.AND P1, PT, R6, UR10, PT ;  /* 0x0000000a06007c0c */ /* 0x000fe2000bf26270 */
[----:B0-----:R-:W-:-:S04]  /*2940*/  FFMA R9, -R5, R10, 1 ;  /* 0x3f80000005097423 */ /* 0x001fc8000000010a */
[----:B------:R-:W-:Y:S01]  /*2950*/  FFMA R9, R10, R9, R10 ;  /* 0x000000090a097223 */ /* 0x000fe2000000000a */
[----:B-1----:R-:W0:Y:S03]  /*2960*/  FCHK P0, R4, R5 ;  /* 0x0000000504007302 */ /* 0x002e260000000000 */
[----:B------:R-:W-:-:S04]  /*2970*/  FFMA R10, R4, R9, RZ ;  /* 0x00000009040a7223 */ /* 0x000fc800000000ff */
[----:B------:R-:W-:-:S04]  /*2980*/  FFMA R11, -R5, R10, R4 ;  /* 0x0000000a050b7223 */ /* 0x000fc80000000104 */
[----:B------:R-:W-:Y:S01]  /*2990*/  FFMA R9, R9, R11, R10 ;  /* 0x0000000b09097223 */ /* 0x000fe2000000000a */
[----:B0-----:R-:W-:Y:S06]  /*29a0*/  @!P0 BRA `(.L_x_35) ;  /* 0x00000000000c8947 */ /* 0x001fec0003800000 */
[----:B------:R-:W-:-:S07]  /*29b0*/  MOV R10, 0x29d0 ;  /* 0x000029d0000a7802 */ /* 0x000fce0000000f00 */
[----:B------:R-:W-:Y:S05]  /*29c0*/  CALL.REL.NOINC `($__internal_0_$__cuda_sm3x_div_rn_noftz_f32_slowpath) ;  /* 0x0000001000f47944 */ /* 0x000fea0003c00000 */
[----:B------:R-:W-:-:S07]  /*29d0*/  MOV R9, R4 ;  /* 0x0000000400097202 */ /* 0x000fce0000000f00 */
.L_x_35:
[----:B------:R-:W-:Y:S05]  /*29e0*/  BSYNC.RECONVERGENT B2 ;  /* 0x0000000000027941 */ /* 0x000fea0003800200 */
.L_x_34:
[----:B------:R3:W-:Y:S01]  /*29f0*/  STS [R8], R9 ;  /* 0x0000000908007388 */ /* 0x0007e20000000800 */
[----:B------:R-:W-:Y:S05]  /*2a00*/  @!P1 BRA `(.L_x_36) ;  /* 0xfffffffc00b49947 */ /* 0x000fea000383ffff */
.L_x_31:
[----:B------:R-:W-:Y:S05]  /*2a10*/  BSYNC.RECONVERGENT B1 ;  /* 0x0000000000017941 */ /* 0x000fea0003800200 */
.L_x_30:
[----:B------:R-:W4:Y:S01]  /*2a20*/  LDCU UR6, c[0x0][0x3b0] ;  /* 0x00007600ff0677ac */ /* 0x000f220008000800 */
[----:B------:R-:W-:Y:S01]  /*2a30*/  BAR.SYNC.DEFER_BLOCKING 0x0 ;  /* 0x0000000000007b1d */ /* 0x000fe20000010000 */
[----:B----4-:R-:W-:-:S13]  /*2a40*/  ISETP.GE.AND P0, PT, R3, UR6, PT ;  /* 0x0000000603007c0c */ /* 0x010fda000bf06270 */
[----:B------:R-:W-:Y:S05]  /*2a50*/  @P0 EXIT ;  /* 0x000000000000094d */ /* 0x000fea0003800000 */
[----:B------:R-:W-:Y:S05]  /*2a60*/  BSYNC B0 ;  /* 0x0000000000007941 */ /* 0x000fea0003800000 */
.L_x_27:
[----:B------:R-:W4:Y:S01]  /*2a70*/  LDCU UR4, c[0x0][0x3ac] ;  /* 0x00007580ff0477ac */ /* 0x000f220008000800 */
[----:B------:R-:W0:Y:S01]  /*2a80*/  LDCU UR14, c[0x0][0x360] ;  /* 0x00006c00ff0e77ac */ /* 0x000e220008000800 */
[----:B----4-:R-:W-:-:S09]  /*2a90*/  UISETP.GT.AND UP0, UPT, UR4, URZ, UPT ;  /* 0x000000ff0400728c */ /* 0x010fd2000bf04270 */
[----:B0-----:R-:W-:Y:S05]  /*2aa0*/  BRA.U UP0, `(.L_x_37) ;  /* 0x0000000100207547 */ /* 0x001fea000b800000 */
[----:B------:R-:W0:Y:S02]  /*2ab0*/  LDC.64 R6, c[0x0][0x398] ;  /* 0x0000e600ff067b82 */ /* 0x000e240000000a00 */
.L_x_38:
[----:B------:R-:W-:Y:S02]  /*2ac0*/  IMAD R5, R0, UR6, R3 ;  /* 0x0000000600057c24 */ /* 0x000fe4000f8e0203 */
[----:B------:R-:W-:Y:S02]  /*2ad0*/  VIADD R3, R3, UR14 ;  /* 0x0000000e03037c36 */ /* 0x000fe40008000000 */
[----:B0-----:R-:W-:-:S03]  /*2ae0*/  IMAD.WIDE R4, R5, 0x2, R6 ;  /* 0x0000000205047825 */ /* 0x001fc600078e0206 */
[----:B------:R-:W-:Y:S02]  /*2af0*/  ISETP.GE.AND P0, PT, R3, UR6, PT ;  /* 0x0000000603007c0c */ /* 0x000fe4000bf06270 */
[----:B------:R4:W-:Y:S11]  /*2b00*/  STG.E.U16 desc[UR8][R4.64], RZ ;  /* 0x000000ff04007986 */ /* 0x0009f6000c101508 */
[----:B----4-:R-:W-:Y:S05]  /*2b10*/  @!P0 BRA `(.L_x_38) ;  /* 0xfffffffc00e88947 */ /* 0x010fea000383ffff */
[----:B------:R-:W-:Y:S05]  /*2b20*/  EXIT ;  /* 0x000000000000794d */ /* 0x000fea0003800000 */
.L_x_37:
[----:B------:R-:W-:Y:S01]  /*2b30*/  ULOP3.LUT UR10, UR4, 0xf, URZ, 0xc0, !UPT ;  /* 0x0000000f040a7892 */ /* 0x000fe2000f8ec0ff */
[----:B------:R-:W-:Y:S01]  /*2b40*/  BSSY.RECONVERGENT B0, `(.L_x_39) ;  /* 0x00000db000007945 */ /* 0x000fe20003800200 */
[----:B------:R-:W-:Y:S02]  /*2b50*/  ULOP3.LUT UR11, UR4, 0x7, URZ, 0xc0, !UPT ;  /* 0x00000007040b7892 */ /* 0x000fe4000f8ec0ff */
[----:B------:R-:W-:Y:S02]  /*2b60*/  ULEA UR5, UR6, UR5, 0x2 ;  /* 0x0000000506057291 */ /* 0x000fe4000f8e10ff */
[----:B------:R-:W-:Y:S02]  /*2b70*/  ULOP3.LUT UR13, UR4, 0x7ffffff0, URZ, 0xc0, !UPT ;  /* 0x7ffffff0040d7892 */ /* 0x000fe4000f8ec0ff */
[----:B------:R-:W-:Y:S02]  /*2b80*/  UIADD3 UR6, UPT, UPT, UR10, -0x1, URZ ;  /* 0xffffffff0a067890 */ /* 0x000fe4000fffe0ff */
[----:B------:R-:W-:-:S02]  /*2b90*/  UIADD3 UR12, UPT, UPT, UR11, -0x1, URZ ;  /* 0xffffffff0b0c7890 */ /* 0x000fc4000fffe0ff */
[----:B------:R-:W-:Y:S02]  /*2ba0*/  ULOP3.LUT UR4, UR4, 0x3, URZ, 0xc0, !UPT ;  /* 0x0000000304047892 */ /* 0x000fe4000f8ec0ff */
[----:B------:R-:W-:Y:S02]  /*2bb0*/  UIADD3 UR5, UPT, UPT, UR5, 0x20, URZ ;  /* 0x0000002005057890 */ /* 0x000fe4000fffe0ff */
[----:B------:R-:W-:Y:S02]  /*2bc0*/  UIADD3 UR15, UPT, UPT, -UR13, URZ, URZ ;  /* 0x000000ff0d0f7290 */ /* 0x000fe4000fffe1ff */
[----:B------:R-:W-:Y:S02]  /*2bd0*/  UISETP.GE.U32.AND UP0, UPT, UR6, 0x7, UPT ;  /* 0x000000070600788c */ /* 0x000fe4000bf06070 */
[----:B------:R-:W-:-:S11]  /*2be0*/  UISETP.GE.U32.AND UP1, UPT, UR12, 0x3, UPT ;  /* 0x000000030c00788c */ /* 0x000fd6000bf26070 */
.L_x_45:
[----:B0-----:R-:W0:Y:S01]  /*2bf0*/  LDCU UR6, c[0x0][0x3ac] ;  /* 0x00007580ff0677ac */ /* 0x001e220008000800 */
[----:B------:R-:W-:Y:S01]  /*2c00*/  HFMA2 R5, -RZ, RZ, 0, 0 ;  /* 0x00000000ff057431 */ /* 0x000fe200000001ff */
[----:B------:R-:W-:Y:S01]  /*2c10*/  IADD3 R4, PT, PT, R2, R3, RZ ;  /* 0x0000000302047210 */ /* 0x000fe20007ffe0ff */
[----:B------:R-:W-:Y:S01]  /*2c20*/  IMAD.MOV.U32 R17, RZ, RZ, RZ ;  /* 0x000000ffff117224 */ /* 0x000fe200078e00ff */
[----:B0-----:R-:W-:-:S09]  /*2c30*/  UISETP.GE.U32.AND UP2, UPT, UR6, 0x10, UPT ;  /* 0x000000100600788c */ /* 0x001fd2000bf46070 */
[----:B------:R-:W-:Y:S05]  /*2c40*/  BRA.U !UP2, `(.L_x_40) ;  /* 0x000000050a707547 */ /* 0x000fea000b800000 */
[----:B------:R-:W0:Y:S01]  /*2c50*/  LDC R6, c[0x0][0x3b0] ;  /* 0x0000ec00ff067b82 */ /* 0x000e220000000800 */
[----:B------:R-:W-:Y:S01]  /*2c60*/  IMAD.MOV.U32 R17, RZ, RZ, RZ ;  /* 0x000000ffff117224 */ /* 0x000fe200078e00ff */
[----:B------:R-:W-:Y:S01]  /*2c70*/  MOV R5, UR5 ;  /* 0x0000000500057c02 */ /* 0x000fe20008000f00 */
[----:B------:R-:W-:Y:S01]  /*2c80*/  IMAD.MOV.U32 R7, RZ, RZ, R4 ;  /* 0x000000ffff077224 */ /* 0x000fe200078e0004 */
[----:B-1-3--:R-:W-:-:S04]  /*2c90*/  MOV R9, UR15 ;  /* 0x0000000f00097c02 */ /* 0x00afc80008000f00 */
[----:B------:R-:W1:Y:S03]  /*2ca0*/  LDC.64 R12, c[0x0][0x390] ;  /* 0x0000e400ff0c7b82 */ /* 0x000e660000000a00 */
.L_x_41:
[----:B-1----:R-:W-:Y:S01]  /*2cb0*/  IMAD.WIDE R20, R7, 0x2, R12 ;  /* 0x0000000207147825 */ /* 0x002fe200078e020c */
[----:B------:R-:W1:Y:S04]  /*2cc0*/  LDS R23, [R5+-0x20] ;  /* 0xffffe00005177984 */ /* 0x000e680000000800 */
[----:B------:R0:W3:Y:S04]  /*2cd0*/  LDG.E.U16.CONSTANT R14, desc[UR8][R20.64] ;  /* 0x00000008140e7981 */ /* 0x0000e8000c1e9500 */
[----:B------:R-:W4:Y:S04]  /*2ce0*/  LDS R24, [R5+-0x1c] ;  /* 0xffffe40005187984 */ /* 0x000f280000000800 */
[----:B------:R-:W5:Y:S01]  /*2cf0*/  LDS R25, [R5+-0x18] ;  /* 0xffffe80005197984 */ /* 0x000f620000000800 */
[----:B0-----:R-:W-:-:S05]  /*2d00*/  IMAD.WIDE R20, R6, 0x2, R20 ;  /* 0x0000000206147825 */ /* 0x001fca00078e0214 */
[----:B------:R-:W4:Y:S01]  /*2d10*/  LDG.E.U16.CONSTANT R16, desc[UR8][R20.64] ;  /* 0x0000000814107981 */ /* 0x000f22000c1e9500 */
[----:B------:R-:W-:-:S05]  /*2d20*/  IMAD.WIDE R28, R6, 0x2, R20 ;  /* 0x00000002061c7825 */ /* 0x000fca00078e0214 */
[----:B------:R0:W5:Y:S02]  /*2d30*/  LDG.E.U16.CONSTANT R22, desc[UR8][R28.64] ;  /* 0x000000081c167981 */ /* 0x000164000c1e9500 */
[----:B0-----:R-:W-:-:S05]  /*2d40*/  IMAD.WIDE R28, R6, 0x2, R28 ;  /* 0x00000002061c7825 */ /* 0x001fca00078e021c */
[----:B------:R-:W5:Y:S01]  /*2d50*/  LDG.E.U16.CONSTANT R11, desc[UR8][R28.64] ;  /* 0x000000081c0b7981 */ /* 0x000f62000c1e9500 */
[----:B------:R-:W-:-:S05]  /*2d60*/  IMAD.WIDE R26, R6, 0x2, R28 ;  /* 0x00000002061a7825 */ /* 0x000fca00078e021c */
[----:B--2---:R-:W2:Y:S01]  /*2d70*/  LDG.E.U16.CONSTANT R8, desc[UR8][R26.64] ;  /* 0x000000081a087981 */ /* 0x004ea2000c1e9500 */
[----:B------:R-:W-:-:S05]  /*2d80*/  IMAD.WIDE R18, R6, 0x2, R26 ;  /* 0x0000000206127825 */ /* 0x000fca00078e021a */
[----:B------:R-:W2:Y:S01]  /*2d90*/  LDG.E.U16.CONSTANT R27, desc[UR8][R18.64] ;  /* 0x00000008121b7981 */ /* 0x000ea2000c1e9500 */
[----:B------:R-:W-:-:S05]  /*2da0*/  IMAD.WIDE R20, R6, 0x2, R18 ;  /* 0x0000000206147825 */ /* 0x000fca00078e0212 */
[----:B------:R0:W2:Y:S02]  /*2db0*/  LDG.E.U16.CONSTANT R10, desc[UR8][R20.64] ;  /* 0x00000008140a7981 */ /* 0x0000a4000c1e9500 */
[----:B0-----:R-:W-:-:S05]  /*2dc0*/  IMAD.WIDE R20, R6, 0x2, R20 ;  /* 0x0000000206147825 */ /* 0x001fca00078e0214 */
[----:B------:R-:W2:Y:S01]  /*2dd0*/  LDG.E.U16.CONSTANT R28, desc[UR8][R20.64] ;  /* 0x00000008141c7981 */ /* 0x000ea2000c1e9500 */
[----:B------:R-:W-:-:S05]  /*2de0*/  IMAD.WIDE R18, R6, 0x2, R20 ;  /* 0x0000000206127825 */ /* 0x000fca00078e0214 */
[----:B------:R0:W2:Y:S01]  /*2df0*/  LDG.E.U16.CONSTANT R26, desc[UR8][R18.64] ;  /* 0x00000008121a7981 */ /* 0x0000a2000c1e9500 */
[----:B---3--:R-:W-:Y:S02]  /*2e00*/  IMAD.U32 R29, R14, 0x10000, RZ ;  /* 0x000100000e1d7824 */ /* 0x008fe400078e00ff */
[----:B------:R-:W-:-:S04]  /*2e10*/  IMAD.WIDE R14, R6, 0x2, R18 ;  /* 0x00000002060e7825 */ /* 0x000fc800078e0212 */
[----:B-1----:R-:W-:Y:S01]  /*2e20*/  FFMA R23, R23, R29, R17 ;  /* 0x0000001d17177223 */ /* 0x002fe20000000011 */
[----:B----4-:R-:W-:Y:S01]  /*2e30*/  SHF.L.U32 R29, R16, 0x10, RZ ;  /* 0x00000010101d7819 */ /* 0x010fe200000006ff */
[----:B------:R-:W-:Y:S02]  /*2e40*/  IMAD.WIDE R16, R6, 0x2, R14 ;  /* 0x0000000206107825 */ /* 0x000fe400078e020e */
[----:B------:R-:W3:Y:S02]  /*2e50*/  LDG.E.U16.CONSTANT R14, desc[UR8][R14.64] ;  /* 0x000000080e0e7981 */ /* 0x000ee4000c1e9500 */
[----:B------:R-:W-:Y:S01]  /*2e60*/  FFMA R24, R24, R29, R23 ;  /* 0x0000001d18187223 */ /* 0x000fe20000000017 */
[C---:B0-----:R-:W-:Y:S02]  /*2e70*/  IMAD.WIDE R18, R6.reuse, 0x2, R16 ;  /* 0x0000000206127825 */ /* 0x041fe400078e0210 */
[----:B------:R-:W4:Y:S02]  /*2e80*/  LDG.E.U16.CONSTANT R16, desc[UR8][R16.64] ;  /* 0x0000000810107981 */ /* 0x000f24000c1e9500 */
[----:B------:R-:W-:-:S02]  /*2e90*/  IMAD.WIDE R20, R6, 0x2, R18 ;  /* 0x0000000206147825 */ /* 0x000fc400078e0212 */
[----:B------:R0:W4:Y:S02]  /*2ea0*/  LDG.E.U16.CONSTANT R18, desc[UR8][R18.64] ;  /* 0x0000000812127981 */ /* 0x000124000c1e9500 */
[----:B-----5:R-:W-:Y:S02]  /*2eb0*/  IMAD.U32 R29, R22, 0x10000, RZ ;  /* 0x00010000161d7824 */ /* 0x020fe400078e00ff */
[----:B------:R-:W-:-:S04]  /*2ec0*/  IMAD.WIDE R22, R6, 0x2, R20 ;  /* 0x0000000206167825 */ /* 0x000fc800078e0214 */
[----:B------:R-:W-:Y:S01]  /*2ed0*/  FFMA R29, R25, R29, R24 ;  /* 0x0000001d191d7223 */ /* 0x000fe20000000018 */
[----:B------:R-:W5:Y:S01]  /*2ee0*/  LDG.E.U16.CONSTANT R20, desc[UR8][R20.64] ;  /* 0x0000000814147981 */ /* 0x000f62000c1e9500 */
[----:B------:R-:W-:-:S03]  /*2ef0*/  IMAD.WIDE R24, R6, 0x2, R22 ;  /* 0x0000000206187825 */ /* 0x000fc600078e0216 */
[----:B0-----:R-:W0:Y:S04]  /*2f00*/  LDS R19, [R5+-0x14] ;  /* 0xffffec0005137984 */ /* 0x001e280000000800 */
[----:B------:R-:W5:Y:S04]  /*2f10*/  LDG.E.U16.CONSTANT R22, desc[UR8][R22.64] ;  /* 0x0000000816167981 */ /* 0x000f68000c1e9500 */
[----:B------:R1:W5:Y:S02]  /*2f20*/  LDG.E.U16.CONSTANT R15, desc[UR8][R24.64] ;  /* 0x00000008180f7981 */ /* 0x000364000c1e9500 */
[----:B-1----:R-:W-:-:S05]  /*2f30*/  IMAD.WIDE R24, R6, 0x2, R24 ;  /* 0x0000000206187825 */ /* 0x002fca00078e0218 */
[----:B------:R1:W5:Y:S01]  /*2f40*/  LDG.E.U16.CONSTANT R17, desc[UR8][R24.64] ;  /* 0x0000000818117981 */ /* 0x000362000c1e9500 */
[----:B------:R-:W-:-:S05]  /*2f50*/  SHF.L.U32 R11, R11, 0x10, RZ ;  /* 0x000000100b0b7819 */ /* 0x000fca00000006ff */
[----:B0-----:R-:W-:Y:S02]  /*2f60*/  FFMA R19, R19, R11, R29 ;  /* 0x0000000b13137223 */ /* 0x001fe4000000001d */
[----:B------:R-:W0:Y:S04]  /*2f70*/  LDS R29, [R5+-0x10] ;  /* 0xfffff000051d7984 */ /* 0x000e280000000800 */
[----:B------:R-:W1:Y:S01]  /*2f80*/  LDS R11, [R5+-0xc] ;  /* 0xfffff400050b7984 */ /* 0x000e620000000800 */
[----:B--2---:R-:W-:Y:S01]  /*2f90*/  IMAD.U32 R8, R8, 0x10000, RZ ;  /* 0x0001000008087824 */ /* 0x004fe200078e00ff */
[----:B------:R-:W-:-:S03]  /*2fa0*/  SHF.L.U32 R27, R27, 0x10, RZ ;  /* 0x000000101b1b7819 */ /* 0x000fc600000006ff */
[----:B0-----:R-:W-:Y:S02]  /*2fb0*/  FFMA R29, R29, R8, R19 ;  /* 0x000000081d1d7223 */ /* 0x001fe40000000013 */
[----:B------:R-:W0:Y:S04]  /*2fc0*/  LDS R19, [R5+-0x8] ;  /* 0xfffff80005137984 */ /* 0x000e280000000800 */
[----:B------:R-:W2:Y:S01]  /*2fd0*/  LDS R8, [R5+-0x4] ;  /* 0xfffffc0005087984 */ /* 0x000ea20000000800 */
[----:B-1----:R-:W-:-:S03]  /*2fe0*/  FFMA R24, R11, R27, R29 ;  /* 0x0000001b0b187223 */ /* 0x002fc6000000001d */
[----:B------:R-:W1:Y:S01]  /*2ff0*/  LDS R11, [R5] ;  /* 0x00000000050b7984 */ /* 0x000e620000000800 */
[----:B------:R-:W-:-:S03]  /*3000*/  IMAD.U32 R21, R10, 0x10000, RZ ;  /* 0x000100000a157824 */ /* 0x000fc600078e00ff */
[----:B------:R-:W3:Y:S01]  /*3010*/  LDS R10, [R5+0x4] ;  /* 0x00000400050a7984 */ /* 0x000ee20000000800 */
[----:B------:R-:W-:Y:S01]  /*3020*/  SHF.L.U32 R28, R28, 0x10, RZ ;  /* 0x000000101c1c7819 */ /* 0x000fe200000006ff */
[----:B------:R-:W-:Y:S02]  /*3030*/  IMAD.U32 R26, R26, 0x10000, RZ ;  /* 0x000100001a1a7824 */ /* 0x000fe400078e00ff */
[----:B0-----:R-:W-:Y:S02]  /*3040*/  FFMA R23, R19, R21, R24 ;  /* 0x0000001513177223 */ /* 0x001fe40000000018 */
[----:B------:R-:W0:Y:S04]  /*3050*/  LDS R19, [R5+0x8] ;  /* 0x0000080005137984 */ /* 0x000e280000000800 */
[----:B------:R-:W0:Y:S01]  /*3060*/  LDS R21, [R5+0xc] ;  /* 0x00000c0005157984 */ /* 0x000e220000000800 */
[----:B--2---:R-:W-:-:S03]  /*3070*/  FFMA R28, R8, R28, R23 ;  /* 0x0000001c081c7223 */ /* 0x004fc60000000017 */
[----:B------:R-:W2:Y:S04]  /*3080*/  LDS R8, [R5+0x10] ;  /* 0x0000100005087984 */ /* 0x000ea80000000800 */
[----:B------:R-:W2:Y:S01]  /*3090*/  LDS R23, [R5+0x14] ;  /* 0x0000140005177984 */ /* 0x000ea20000000800 */
[----:B-1----:R-:W-:-:S03]  /*30a0*/  FFMA R25, R11, R26, R28 ;  /* 0x0000001a0b197223 */ /* 0x002fc6000000001c */
[----:B------:R-:W1:Y:S04]  /*30b0*/  LDS R24, [R5+0x18] ;  /* 0x0000180005187984 */ /* 0x000e680000000800 */
[----:B------:R0:W1:Y:S01]  /*30c0*/  LDS R11, [R5+0x1c] ;  /* 0x00001c00050b7984 */ /* 0x0000620000000800 */
[----:B------:R-:W-:-:S05]  /*30d0*/  VIADD R9, R9, 0x10 ;  /* 0x0000001009097836 */ /* 0x000fca0000000000 */
[----:B------:R-:W-:Y:S02]  /*30e0*/  ISETP.NE.AND P0, PT, R9, RZ, PT ;  /* 0x000000ff0900720c */ /* 0x000fe40003f05270 */
[----:B------:R-:W-:Y:S01]  /*30f0*/  LEA R7, R6, R7, 0x4 ;  /* 0x0000000706077211 */ /* 0x000fe200078e20ff */
[----:B0-----:R-:W-:Y:S01]  /*3100*/  VIADD R5, R5, 0x40 ;  /* 0x0000004005057836 */ /* 0x001fe20000000000 */
[----:B---3--:R-:W-:-:S05]  /*3110*/  SHF.L.U32 R14, R14, 0x10, RZ ;  /* 0x000000100e0e7819 */ /* 0x008fca00000006ff */
[----:B------:R-:W-:Y:S01]  /*3120*/  FFMA R10, R10, R14, R25 ;  /* 0x0000000e0a0a7223 */ /* 0x000fe20000000019 */
[----:B----4-:R-:W-:-:S04]  /*3130*/  IMAD.U32 R16, R16, 0x10000, RZ ;  /* 0x0001000010107824 */ /* 0x010fc800078e00ff */
[----:B------:R-:W-:Y:S01]  /*3140*/  FFMA R10, R19, R16, R10 ;  /* 0x00000010130a7223 */ /* 0x000fe2000000000a */
[----:B------:R-:W-:-:S05]  /*3150*/  SHF.L.U32 R18, R18, 0x10, RZ ;  /* 0x0000001012127819 */ /* 0x000fca00000006ff */
[----:B------:R-:W-:Y:S01]  /*3160*/  FFMA R21, R21, R18, R10 ;  /* 0x0000001215157223 */ /* 0x000fe2000000000a */
[----:B-----5:R-:W-:-:S04]  /*3170*/  IMAD.U32 R20, R20, 0x10000, RZ ;  /* 0x0001000014147824 */ /* 0x020fc800078e00ff */
[----:B--2---:R-:W-:Y:S01]  /*3180*/  FFMA R8, R8, R20, R21 ;  /* 0x0000001408087223 */ /* 0x004fe20000000015 */
[----:B------:R-:W-:Y:S02]  /*3190*/  SHF.L.U32 R22, R22, 0x10, RZ ;  /* 0x0000001016167819 */ /* 0x000fe400000006ff */
[----:B------:R-:W-:-:S03]  /*31a0*/  SHF.L.U32 R15, R15, 0x10, RZ ;  /* 0x000000100f0f7819 */ /* 0x000fc600000006ff */
[----:B------:R-:W-:-:S04]  /*31b0*/  FFMA R23, R23, R22, R8 ;  /* 0x0000001617177223 */ /* 0x000fc80000000008 */
[----:B-1----:R-:W-:Y:S01]  /*31c0*/  FFMA R24, R24, R15, R23 ;  /* 0x0000000f18187223 */ /* 0x002fe20000000017 */
[----:B------:R-:W-:-:S04]  /*31d0*/  IMAD.U32 R17, R17, 0x10000, RZ ;  /* 0x0001000011117824 */ /* 0x000fc800078e00ff */
[----:B------:R-:W-:Y:S01]  /*31e0*/  FFMA R17, R11, R17, R24 ;  /* 0x000000110b117223 */ /* 0x000fe20000000018 */
[----:B------:R-:W-:Y:S06]  /*31f0*/  @P0 BRA `(.L_x_41) ;  /* 0xfffffff800ac0947 */ /* 0x000fec000383ffff */
[----:B------:R-:W-:-:S07]  /*3200*/  MOV R5, UR13 ;  /* 0x0000000d00057c02 */ /* 0x000fce0008000f00 */
.L_x_40:
[----:B------:R-:W-:-:S09]  /*3210*/  UISETP.NE.AND UP2, UPT, UR10, URZ, UPT ;  /* 0x000000ff0a00728c */ /* 0x000fd2000bf45270 */
[----:B------:R-:W-:Y:S05]  /*3220*/  BRA.U !UP2, `(.L_x_42) ;  /* 0x000000050a8c7547 */ /* 0x000fea000b800000 */
[----:B------:R-:W-:Y:S01]  /*3230*/  UISETP.NE.AND UP2, UPT, UR11, URZ, UPT ;  /* 0x000000ff0b00728c */ /* 0x000fe2000bf45270 */
[----:B------:R-:W-:Y:S10]  /*3240*/  BRA.U !UP0, `(.L_x_43) ;  /* 0x0000000108b47547 */ /* 0x000ff4000b800000 */
[----:B------:R-:W0:Y:S08]  /*3250*/  LDC R11, c[0x0][0x3b0] ;  /* 0x0000ec00ff0b7b82 */ /* 0x000e300000000800 */
[----:B------:R-:W4:Y:S01]  /*3260*/  LDC.64 R14, c[0x0][0x390] ;  /* 0x0000e400ff0e7b82 */ /* 0x000f220000000a00 */
[----:B0-----:R-:W-:-:S04]  /*3270*/  IMAD R7, R5, R11, R4 ;  /* 0x0000000b05077224 */ /* 0x001fc800078e0204 */
[----:B----4-:R-:W-:-:S04]  /*3280*/  IMAD.WIDE R14, R7, 0x2, R14 ;  /* 0x00000002070e7825 */ /* 0x010fc800078e020e */
[C---:B------:R-:W-:Y:S02]  /*3290*/  IMAD.WIDE R22, R11.reuse, 0x2, R14 ;  /* 0x000000020b167825 */ /* 0x040fe400078e020e */
[----:B------:R-:W4:Y:S02]  /*32a0*/  LDG.E.U16.CONSTANT R14, desc[UR8][R14.64] ;  /* 0x000000080e0e7981 */ /* 0x000f24000c1e9500 */
[C---:B------:R-:W-:Y:S02]  /*32b0*/  IMAD.WIDE R24, R11.reuse, 0x2, R22 ;  /* 0x000000020b187825 */ /* 0x040fe400078e0216 */
[----:B------:R0:W5:Y:S04]  /*32c0*/  LDG.E.U16.CONSTANT R13, desc[UR8][R22.64] ;  /* 0x00000008160d7981 */ /* 0x000168000c1e9500 */
[----:B------:R0:W5:Y:S01]  /*32d0*/  LDG.E.U16.CONSTANT R12, desc[UR8][R24.64] ;  /* 0x00000008180c7981 */ /* 0x000162000c1e9500 */
[----:B------:R-:W-:-:S04]  /*32e0*/  IMAD.WIDE R18, R11, 0x2, R24 ;  /* 0x000000020b127825 */ /* 0x000fc800078e0218 */
[C---:B------:R-:W-:Y:S02]  /*32f0*/  IMAD.WIDE R20, R11.reuse, 0x2, R18 ;  /* 0x000000020b147825 */ /* 0x040fe400078e0212 */
[----:B------:R0:W5:Y:S02]  /*3300*/  LDG.E.U16.CONSTANT R18, desc[UR8][R18.64] ;  /* 0x0000000812127981 */ /* 0x000164000c1e9500 */
[C---:B------:R-:W-:Y:S02]  /*3310*/  IMAD.WIDE R6, R11.reuse, 0x2, R20 ;  /* 0x000000020b067825 */ /* 0x040fe400078e0214 */
[----:B------:R-:W5:Y:S02]  /*3320*/  LDG.E.U16.CONSTANT R20, desc[UR8][R20.64] ;  /* 0x0000000814147981 */ /* 0x000f64000c1e9500 */
[C---:B-123--:R-:W-:Y:S02]  /*3330*/  IMAD.WIDE R8, R11.reuse, 0x2, R6 ;  /* 0x000000020b087825 */ /* 0x04efe400078e0206 */
[----:B------:R1:W2:Y:S02]  /*3340*/  LDG.E.U16.CONSTANT R6, desc[UR8][R6.64] ;  /* 0x0000000806067981 */ /* 0x0002a4000c1e9500 */
[----:B------:R-:W-:-:S02]  /*3350*/  IMAD.WIDE R10, R11, 0x2, R8 ;  /* 0x000000020b0a7825 */ /* 0x000fc400078e0208 */
[----:B------:R-:W3:Y:S04]  /*3360*/  LDG.E.U16.CONSTANT R8, desc[UR8][R8.64] ;  /* 0x0000000808087981 */ /* 0x000ee8000c1e9500 */
[----:B------:R-:W3:Y:S01]  /*3370*/  LDG.E.U16.CONSTANT R10, desc[UR8][R10.64] ;  /* 0x000000080a0a7981 */ /* 0x000ee2000c1e9500 */
[----:B0-----:R-:W-:-:S05]  /*3380*/  LEA R22, R5, UR7, 0x2 ;  /* 0x0000000705167c11 */ /* 0x001fca000f8e10ff */
[----:B------:R-:W0:Y:S04]  /*3390*/  LDS R26, [R22] ;  /* 0x00000000161a7984 */ /* 0x000e280000000800 */
[----:B------:R-:W5:Y:S04]  /*33a0*/  LDS R23, [R22+0x4] ;  /* 0x0000040016177984 */ /* 0x000f680000000800 */
[----:B------:R-:W5:Y:S04]  /*33b0*/  LDS R24, [R22+0x8] ;  /* 0x0000080016187984 */ /* 0x000f680000000800 */
[----:B------:R-:W5:Y:S04]  /*33c0*/  LDS R19, [R22+0xc] ;  /* 0x00000c0016137984 */ /* 0x000f680000000800 */
[----:B------:R-:W5:Y:S04]  /*33d0*/  LDS R16, [R22+0x10] ;  /* 0x0000100016107984 */ /* 0x000f680000000800 */
[----:B------:R-:W2:Y:S04]  /*33e0*/  LDS R15, [R22+0x14] ;  /* 0x00001400160f7984 */ /* 0x000ea80000000800 */
[----:B-1----:R-:W1:Y:S04]  /*33f0*/  LDS R7, [R22+0x18] ;  /* 0x0000180016077984 */ /* 0x002e680000000800 */
[----:B------:R-:W1:Y:S01]  /*3400*/  LDS R21, [R22+0x1c] ;  /* 0x00001c0016157984 */ /* 0x000e620000000800 */
[----:B------:R-:W-:-:S02]  /*3410*/  VIADD R5, R5, 0x8 ;  /* 0x0000000805057836 */ /* 0x000fc40000000000 */
[----:B----4-:R-:W-:-:S04]  /*3420*/  IMAD.U32 R14, R14, 0x10000, RZ ;  /* 0x000100000e0e7824 */ /* 0x010fc800078e00ff */
[----:B0-----:R-:W-:Y:S01]  /*3430*/  FFMA R14, R26, R14, R17 ;  /* 0x0000000e1a0e7223 */ /* 0x001fe20000000011 */
[----:B-----5:R-:W-:Y:S01]  /*3440*/  SHF.L.U32 R13, R13, 0x10, RZ ;  /* 0x000000100d0d7819 */ /* 0x020fe200000006ff */
[----:B------:R-:W-:-:S04]  /*3450*/  IMAD.U32 R12, R12, 0x10000, RZ ;  /* 0x000100000c0c7824 */ /* 0x000fc800078e00ff */
[----:B------:R-:W-:-:S04]  /*3460*/  FFMA R13, R23, R13, R14 ;  /* 0x0000000d170d7223 */ /* 0x000fc8000000000e */
[----:B------:R-:W-:Y:S01]  /*3470*/  FFMA R12, R24, R12, R13 ;  /* 0x0000000c180c7223 */ /* 0x000fe2000000000d */
[----:B------:R-:W-:-:S05]  /*3480*/  SHF.L.U32 R18, R18, 0x10, RZ ;  /* 0x0000001012127819 */ /* 0x000fca00000006ff */
[----:B------:R-:W-:Y:S01]  /*3490*/  FFMA R19, R19, R18, R12 ;  /* 0x0000001213137223 */ /* 0x000fe2000000000c */
[----:B------:R-:W-:-:S04]  /*34a0*/  IMAD.U32 R20, R20, 0x10000, RZ ;  /* 0x0001000014147824 */ /* 0x000fc800078e00ff */
[----:B------:R-:W-:Y:S01]  /*34b0*/  FFMA R16, R16, R20, R19 ;  /* 0x0000001410107223 */ /* 0x000fe20000000013 */
[----:B--2---:R-:W-:-:S05]  /*34c0*/  SHF.L.U32 R6, R6, 0x10, RZ ;  /* 0x0000001006067819 */ /* 0x004fca00000006ff */
[----:B------:R-:W-:Y:S01]  /*34d0*/  FFMA R6, R15, R6, R16 ;  /* 0x000000060f067223 */ /* 0x000fe20000000010 */
[----:B---3--:R-:W-:Y:S01]  /*34e0*/  IMAD.U32 R8, R8, 0x10000, RZ ;  /* 0x0001000008087824 */ /* 0x008fe200078e00ff */
[----:B------:R-:W-:-:S03]  /*34f0*/  SHF.L.U32 R10, R10, 0x10, RZ ;  /* 0x000000100a0a7819 */ /* 0x000fc600000006ff */
[----:B-1----:R-:W-:-:S04]  /*3500*/  FFMA R6, R7, R8, R6 ;  /* 0x0000000807067223 */ /* 0x002fc80000000006 */
[----:B------:R-:W-:-:S07]  /*3510*/  FFMA R17, R21, R10, R6 ;  /* 0x0000000a15117223 */ /* 0x000fce0000000006 */
.L_x_43:
[----:B------:R-:W-:Y:S05]  /*3520*/  BRA.U !UP2, `(.L_x_42) ;  /* 0x000000010acc7547 */ /* 0x000fea000b800000 */
[----:B------:R-:W-:Y:S01]  /*3530*/  UISETP.NE.AND UP2, UPT, UR4, URZ, UPT ;  /* 0x000000ff0400728c */ /* 0x000fe2000bf45270 */
[----:B------:R-:W-:Y:S10]  /*3540*/  BRA.U !UP1, `(.L_x_44) ;  /* 0x0000000109647547 */ /* 0x000ff4000b800000 */
[----:B------:R-:W1:Y:S08]  /*3550*/  LDC R13, c[0x0][0x3b0] ;  /* 0x0000ec00ff0d7b82 */ /* 0x000e700000000800 */
[----:B------:R-:W0:Y:S01]  /*3560*/  LDC.64 R6, c[0x0][0x390] ;  /* 0x0000e400ff067b82 */ /* 0x000e220000000a00 */
[----:B-1-3--:R-:W-:-:S04]  /*3570*/  IMAD R9, R5, R13, R4 ;  /* 0x0000000d05097224 */ /* 0x00afc800078e0204 */
[----:B0-----:R-:W-:-:S04]  /*3580*/  IMAD.WIDE R6, R9, 0x2, R6 ;  /* 0x0000000209067825 */ /* 0x001fc800078e0206 */
[C---:B--2---:R-:W-:Y:S02]  /*3590*/  IMAD.WIDE R8, R13.reuse, 0x2, R6 ;  /* 0x000000020d087825 */ /* 0x044fe400078e0206 */
[----:B------:R-:W2:Y:S02]  /*35a0*/  LDG.E.U16.CONSTANT R6, desc[UR8][R6.64] ;  /* 0x0000000806067981 */ /* 0x000ea4000c1e9500 */
[C---:B------:R-:W-:Y:S02]  /*35b0*/  IMAD.WIDE R10, R13.reuse, 0x2, R8 ;  /* 0x000000020d0a7825 */ /* 0x040fe400078e0208 */
[----:B------:R-:W3:Y:S02]  /*35c0*/  LDG.E.U16.CONSTANT R8, desc[UR8][R8.64] ;  /* 0x0000000808087981 */ /* 0x000ee4000c1e9500 */
[----:B------:R-:W-:Y:S02]  /*35d0*/  IMAD.WIDE R12, R13, 0x2, R10 ;  /* 0x000000020d0c7825 */ /* 0x000fe400078e020a */
[----:B------:R-:W4:Y:S04]  /*35e0*/  LDG.E.U16.CONSTANT R10, desc[UR8][R10.64] ;  /* 0x000000080a0a7981 */ /* 0x000f28000c1e9500 */
[----:B------:R-:W5:Y:S01]  /*35f0*/  LDG.E.U16.CONSTANT R12, desc[UR8][R12.64] ;  /* 0x000000080c0c7981 */ /* 0x000f62000c1e9500 */
[----:B------:R-:W-:-:S02]  /*3600*/  LEA R14, R5, UR7, 0x2 ;  /* 0x00000007050e7c11 */ /* 0x000fc4000f8e10ff */
[----:B------:R-:W-:-:S03]  /*3610*/  IADD3 R5, PT, PT, R5, 0x4, RZ ;  /* 0x0000000405057810 */ /* 0x000fc60007ffe0ff */
[----:B------:R-:W0:Y:S04]  /*3620*/  LDS R16, [R14] ;  /* 0x000000000e107984 */ /* 0x000e280000000800 */
[----:B------:R-:W1:Y:S04]  /*3630*/  LDS R15, [R14+0x4] ;  /* 0x000004000e0f7984 */ /* 0x000e680000000800 */
[----:B------:R-:W5:Y:S04]  /*3640*/  LDS R19, [R14+0x8] ;  /* 0x000008000e137984 */ /* 0x000f680000000800 */
[----:B------:R-:W5:Y:S01]  /*3650*/  LDS R21, [R14+0xc] ;  /* 0x00000c000e157984 */ /* 0x000f620000000800 */
[----:B--2---:R-:W-:-:S05]  /*3660*/  SHF.L.U32 R6, R6, 0x10, RZ ;  /* 0x0000001006067819 */ /* 0x004fca00000006ff */
[----:B0-----:R-:W-:Y:S01]  /*3670*/  FFMA R6, R16, R6, R17 ;  /* 0x0000000610067223 */ /* 0x001fe20000000011 */
[----:B---3--:R-:W-:-:S04]  /*3680*/  IMAD.U32 R7, R8, 0x10000, RZ ;  /* 0x0001000008077824 */ /* 0x008fc800078e00ff */
[----:B-1----:R-:W-:Y:S01]  /*3690*/  FFMA R6, R15, R7, R6 ;  /* 0x000000070f067223 */ /* 0x002fe20000000006 */
[----:B----4-:R-:W-:Y:S01]  /*36a0*/  SHF.L.U32 R8, R10, 0x10, RZ ;  /* 0x000000100a087819 */ /* 0x010fe200000006ff */
[----:B-----5:R-:W-:-:S04]  /*36b0*/  IMAD.U32 R12, R12, 0x10000, RZ ;  /* 0x000100000c0c7824 */ /* 0x020fc800078e00ff */
[----:B------:R-:W-:-:S04]  /*36c0*/  FFMA R6, R19, R8, R6 ;  /* 0x0000000813067223 */ /* 0x000fc80000000006 */
[----:B------:R-:W-:-:S07]  /*36d0*/  FFMA R17, R21, R12, R6 ;  /* 0x0000000c15117223 */ /* 0x000fce0000000006 */
.L_x_44:
[----:B------:R-:W-:Y:S05]  /*36e0*/  BRA.U !UP2, `(.L_x_42) ;  /* 0x000000010a5c7547 */ /* 0x000fea000b800000 */
[----:B------:R-:W1:Y:S08]  /*36f0*/  LDC R11, c[0x0][0x3b0] ;  /* 0x0000ec00ff0b7b82 */ /* 0x000e700000000800 */
[----:B------:R-:W0:Y:S01]  /*3700*/  LDC.64 R6, c[0x0][0x390] ;  /* 0x0000e400ff067b82 */ /* 0x000e220000000a00 */
[----:B-1-3--:R-:W-:-:S04]  /*3710*/  IMAD R9, R5, R11, R4 ;  /* 0x0000000b05097224 */ /* 0x00afc800078e0204 */
[----:B0-----:R-:W-:-:S05]  /*3720*/  IMAD.WIDE R6, R9, 0x2, R6 ;  /* 0x0000000209067825 */ /* 0x001fca00078e0206 */
[----:B--2---:R-:W2:Y:S01]  /*3730*/  LDG.E.U16.CONSTANT R8, desc[UR8][R6.64] ;  /* 0x0000000806087981 */ /* 0x004ea2000c1e9500 */
[----:B------:R-:W-:Y:S01]  /*3740*/  LEA R12, R5, UR7, 0x2 ;  /* 0x00000007050c7c11 */ /* 0x000fe2000f8e10ff */
[----:B------:R-:W-:-:S04]  /*3750*/  UISETP.NE.AND UP2, UPT, UR4, 0x1, UPT ;  /* 0x000000010400788c */ /* 0x000fc8000bf45270 */
[----:B------:R-:W0:Y:S01]  /*3760*/  LDS R4, [R12] ;  /* 0x000000000c047984 */ /* 0x000e220000000800 */
[----:B--2---:R-:W-:-:S04]  /*3770*/  IMAD.U32 R8, R8, 0x10000, RZ ;  /* 0x0001000008087824 */ /* 0x004fc800078e00ff */
[----:B0-----:R-:W-:Y:S01]  /*3780*/  FFMA R17, R4, R8, R17 ;  /* 0x0000000804117223 */ /* 0x001fe20000000011 */
[----:B------:R-:W-:Y:S06]  /*3790*/  BRA.U !UP2, `(.L_x_42) ;  /* 0x000000010a307547 */ /* 0x000fec000b800000 */
[----:B------:R-:W-:Y:S01]  /*37a0*/  UISETP.NE.AND UP2, UPT, UR4, 0x2, UPT ;  /* 0x000000020400788c */ /* 0x000fe2000bf45270 */
[----:B------:R-:W-:Y:S01]  /*37b0*/  IMAD.WIDE R6, R11, 0x2, R6 ;  /* 0x000000020b067825 */ /* 0x000fe200078e0206 */
[----:B------:R-:W0:Y:S04]  /*37c0*/  LDS R8, [R12+0x4] ;  /* 0x000004000c087984 */ /* 0x000e280000000800 */
[----:B------:R-:W-:-:S13]  /*37d0*/  PLOP3.LUT P0, PT, PT, PT, UP2, 0x80, 0x8 ;  /* 0x000000000008781c */ /* 0x000fda0003f0f028 */
[----:B------:R-:W-:Y:S01]  /*37e0*/  @P0 IMAD.WIDE R4, R11, 0x2, R6 ;  /* 0x000000020b040825 */ /* 0x000fe200078e0206 */
[----:B------:R-:W1:Y:S04]  /*37f0*/  @P0 LDS R10, [R12+0x8] ;  /* 0x000008000c0a0984 */ /* 0x000e680000000800 */
[----:B------:R-:W2:Y:S04]  /*3800*/  LDG.E.U16.CONSTANT R6, desc[UR8][R6.64] ;  /* 0x0000000806067981 */ /* 0x000ea8000c1e9500 */
[----:B------:R-:W3:Y:S01]  /*3810*/  @P0 LDG.E.U16.CONSTANT R4, desc[UR8][R4.64] ;  /* 0x0000000804040981 */ /* 0x000ee2000c1e9500 */
[----:B--2---:R-:W-:Y:S01]  /*3820*/  SHF.L.U32 R9, R6, 0x10, RZ ;  /* 0x0000001006097819 */ /* 0x004fe200000006ff */
[----:B---3--:R-:W-:-:S04]  /*3830*/  @P0 IMAD.U32 R11, R4, 0x10000, RZ ;  /* 0x00010000040b0824 */ /* 0x008fc800078e00ff */
[----:B0-----:R-:W-:-:S04]  /*3840*/  FFMA R17, R8, R9, R17 ;  /* 0x0000000908117223 */ /* 0x001fc80000000011 */
[----:B-1----:R-:W-:-:S07]  /*3850*/  @P0 FFMA R17, R10, R11, R17 ;  /* 0x0000000b0a110223 */ /* 0x002fce0000000011 */
.L_x_42:
[----:B------:R-:W0:Y:S01]  /*3860*/  LDC.64 R4, c[0x0][0x398] ;  /* 0x0000e600ff047b82 */ /* 0x000e220000000a00 */
[----:B------:R-:W4:Y:S01]  /*3870*/  LDCU UR6, c[0x0][0x3b0] ;  /* 0x00007600ff0677ac */ /* 0x000f220008000800 */
[----:B------:R-:W-:Y:S01]  /*3880*/  F2FP.BF16.F32.PACK_AB R17, RZ, R17 ;  /* 0x00000011ff11723e */ /* 0x000fe200000010ff */
[----:B----4-:R-:W-:Y:S01]  /*3890*/  IMAD R7, R0, UR6, R3 ;  /* 0x0000000600077c24 */ /* 0x010fe2000f8e0203 */
[----:B------:R-:W-:-:S03]  /*38a0*/  IADD3 R3, PT, PT, R3, UR14, RZ ;  /* 0x0000000e03037c10 */ /* 0x000fc6000fffe0ff */
[----:B0-----:R-:W-:Y:S01]  /*38b0*/  IMAD.WIDE R4, R7, 0x2, R4 ;  /* 0x0000000207047825 */ /* 0x001fe200078e0204 */
[----:B------:R-:W-:-:S04]  /*38c0*/  ISETP.GE.AND P0, PT, R3, UR6, PT ;  /* 0x0000000603007c0c */ /* 0x000fc8000bf06270 */
[----:B------:R0:W-:Y:S09]  /*38d0*/  STG.E.U16 desc[UR8][R4.64], R17 ;  /* 0x0000001104007986 */ /* 0x0001f2000c101508 */
[----:B------:R-:W-:Y:S05]  /*38e0*/  @!P0 BRA `(.L_x_45) ;  /* 0xfffffff000c08947 */ /* 0x000fea000383ffff */
[----:B------:R-:W-:Y:S05]  /*38f0*/  BSYNC.RECONVERGENT B0 ;  /* 0x0000000000007941 */ /* 0x000fea0003800200 */
.L_x_39:
[----:B------:R-:W-:Y:S05]  /*3900*/  EXIT ;  /* 0x000000000000794d */ /* 0x000fea0003800000 */
.L_x_23:
[----:B-1----:R-:W-:Y:S01]  /*3910*/  IMAD.MOV.U32 R16, RZ, RZ, R9 ;  /* 0x000000ffff107224 */ /* 0x002fe200078e0009 */
[----:B------:R-:W-:Y:S01]  /*3920*/  MOV R17, 0x10 ;  /* 0x0000001000117802 */ /* 0x000fe20000000f00 */
[----:B------:R-:W-:Y:S01]  /*3930*/  IMAD.MOV.U32 R18, RZ, RZ, 0x1f ;  /* 0x0000001fff127424 */ /* 0x000fe200078e00ff */
[----:B------:R-:W-:-:S07]  /*3940*/  MOV R15, 0xffffffff ;  /* 0xffffffff000f7802 */ /* 0x000fce0000000f00 */
[----:B0-----:R-:W-:Y:S05]  /*3950*/  WARPSYNC.COLLECTIVE R15, `(.L_x_46) ;  /* 0x000000000f087348 */ /* 0x001fea0003c00000 */
[----:B------:R1:W2:Y:S02]  /*3960*/  SHFL.BFLY P0, R14, R16, R17, R18 ;  /* 0x0c000011100e7389 */ /* 0x0002a40000000012 */
[----:B012---:R-:W-:Y:S05]  /*3970*/  ENDCOLLECTIVE ;  /* 0x000000000000791b */ /* 0x007fea0003800000 */
.L_x_46:
[----:B------:R-:W-:Y:S02]  /*3980*/  IMAD.MOV.U32 R17, RZ, RZ, 0x8 ;  /* 0x00000008ff117424 */ /* 0x000fe400078e00ff */
[----:B------:R-:W-:-:S05]  /*3990*/  IMAD.MOV.U32 R10, RZ, RZ, R14 ;  /* 0x000000ffff0a7224 */ /* 0x000fca00078e000e */
[----:B------:R-:W-:-:S04]  /*39a0*/  FMNMX R10, R10, R9, !PT ;  /* 0x000000090a0a7209 */ /* 0x000fc80007800000 */
[----:B------:R-:W-:-:S07]  /*39b0*/  MOV R16, R10 ;  /* 0x0000000a00107202 */ /* 0x000fce0000000f00 */
[----:B------:R-:W-:Y:S05]  /*39c0*/  WARPSYNC.COLLECTIVE R15, `(.L_x_47) ;  /* 0x000000000f087348 */ /* 0x000fea0003c00000 */
[----:B------:R0:W1:Y:S02]  /*39d0*/  SHFL.BFLY P0, R14, R16, R17, R18 ;  /* 0x0c000011100e7389 */ /* 0x0000640000000012 */
[----:B01----:R-:W-:Y:S05]  /*39e0*/  ENDCOLLECTIVE ;  /* 0x000000000000791b */ /* 0x003fea0003800000 */
.L_x_47:
[----:B------:R-:W-:Y:S01]  /*39f0*/  HFMA2 R17, -RZ, RZ, 0, 2.384185791015625e-07 ;  /* 0x00000004ff117431 */ /* 0x000fe200000001ff */
[----:B------:R-:W-:-:S04]  /*3a00*/  MOV R11, R14 ;  /* 0x0000000e000b7202 */ /* 0x000fc80000000f00 */
[----:B------:R-:W-:-:S05]  /*3a10*/  FMNMX R11, R10, R11, !PT ;  /* 0x0000000b0a0b7209 */ /* 0x000fca0007800000 */
[----:B------:R-:W-:-:S07]  /*3a20*/  IMAD.MOV.U32 R16, RZ, RZ, R11 ;  /* 0x000000ffff107224 */ /* 0x000fce00078e000b */
[----:B------:R-:W-:Y:S05]  /*3a30*/  WARPSYNC.COLLECTIVE R15, `(.L_x_48) ;  /* 0x000000000f087348 */ /* 0x000fea0003c00000 */
[----:B------:R0:W1:Y:S02]  /*3a40*/  SHFL.BFLY P0, R14, R16, R17, R18 ;  /* 0x0c000011100e7389 */ /* 0x0000640000000012 */
[----:B01----:R-:W-:Y:S05]  /*3a50*/  ENDCOLLECTIVE ;  /* 0x000000000000791b */ /* 0x003fea0003800000 */
.L_x_48:
[----:B------:R-:W-:Y:S02]  /*3a60*/  IMAD.MOV.U32 R17, RZ, RZ, 0x2 ;  /* 0x00000002ff117424 */ /* 0x000fe400078e00ff */
[----:B------:R-:W-:-:S05]  /*3a70*/  IMAD.MOV.U32 R12, RZ, RZ, R14 ;  /* 0x000000ffff0c7224 */ /* 0x000fca00078e000e */
[----:B------:R-:W-:-:S04]  /*3a80*/  FMNMX R12, R11, R12, !PT ;  /* 0x0000000c0b0c7209 */ /* 0x000fc80007800000 */
[----:B------:R-:W-:-:S07]  /*3a90*/  MOV R16, R12 ;  /* 0x0000000c00107202 */ /* 0x000fce0000000f00 */
[----:B------:R-:W-:Y:S05]  /*3aa0*/  WARPSYNC.COLLECTIVE R15, `(.L_x_49) ;  /* 0x000000000f087348 */ /* 0x000fea0003c00000 */
[----:B------:R0:W1:Y:S02]  /*3ab0*/  SHFL.BFLY P0, R14, R16, R17, R18 ;  /* 0x0c000011100e7389 */ /* 0x0000640000000012 */
[----:B01----:R-:W-:Y:S05]  /*3ac0*/  ENDCOLLECTIVE ;  /* 0x000000000000791b */ /* 0x003fea0003800000 */
.L_x_49:
[----:B------:R-:W-:Y:S01]  /*3ad0*/  HFMA2 R17, -RZ, RZ, 0, 5.9604644775390625e-08 ;  /* 0x00000001ff117431 */ /* 0x000fe200000001ff */
[----:B------:R-:W-:-:S04]  /*3ae0*/  MOV R13, R14 ;  /* 0x0000000e000d7202 */ /* 0x000fc80000000f00 */
[----:B------:R-:W-:-:S05]  /*3af0*/  FMNMX R13, R12, R13, !PT ;  /* 0x0000000d0c0d7209 */ /* 0x000fca0007800000 */
[----:B------:R-:W-:-:S07]  /*3b00*/  IMAD.MOV.U32 R16, RZ, RZ, R13 ;  /* 0x000000ffff107224 */ /* 0x000fce00078e000d */
[----:B------:R-:W-:Y:S05]  /*3b10*/  WARPSYNC.COLLECTIVE R15, `(.L_x_50) ;  /* 0x000000000f087348 */ /* 0x000fea0003c00000 */
[----:B------:R0:W1:Y:S02]  /*3b20*/  SHFL.BFLY P0, R14, R16, R17, R18 ;  /* 0x0c000011100e7389 */ /* 0x0000640000000012 */
[----:B01----:R-:W-:Y:S05]  /*3b30*/  ENDCOLLECTIVE ;  /* 0x000000000000791b */ /* 0x003fea0003800000 */
.L_x_50:
[----:B------:R-:W-:Y:S05]  /*3b40*/  BRA `(.L_x_51) ;  /* 0xffffffe8000c7947 */ /* 0x000fea000383ffff */
.L_x_29:
[----:B---3--:R-:W-:Y:S01]  /*3b50*/  IMAD.MOV.U32 R16, RZ, RZ, R4 ;  /* 0x000000ffff107224 */ /* 0x008fe200078e0004 */
[----:B------:R-:W-:Y:S01]  /*3b60*/  MOV R17, 0x10 ;  /* 0x0000001000117802 */ /* 0x000fe20000000f00 */
[----:B------:R-:W-:Y:S01]  /*3b70*/  IMAD.MOV.U32 R18, RZ, RZ, 0x1f ;  /* 0x0000001fff127424 */ /* 0x000fe200078e00ff */
[----:B------:R-:W-:-:S07]  /*3b80*/  MOV R15, 0xffffffff ;  /* 0xffffffff000f7802 */ /* 0x000fce0000000f00 */
[----:B012---:R-:W-:Y:S05]  /*3b90*/  WARPSYNC.COLLECTIVE R15, `(.L_x_52) ;  /* 0x000000000f087348 */ /* 0x007fea0003c00000 */
[----:B------:R3:W4:Y:S02]  /*3ba0*/  SHFL.BFLY P0, R14, R16, R17, R18 ;  /* 0x0c000011100e7389 */ /* 0x0007240000000012 */
[----:B01234-:R-:W-:Y:S05]  /*3bb0*/  ENDCOLLECTIVE ;  /* 0x000000000000791b */ /* 0x01ffea0003800000 */
.L_x_52:
[----:B------:R-:W-:Y:S01]  /*3bc0*/  HFMA2 R17, -RZ, RZ, 0, 4.76837158203125e-07 ;  /* 0x00000008ff117431 */ /* 0x000fe200000001ff */
[----:B------:R-:W-:-:S05]  /*3bd0*/  MOV R5, R14 ;  /* 0x0000000e00057202 */ /* 0x000fca0000000f00 */
[----:B------:R-:W-:-:S04]  /*3be0*/  FADD R5, R5, R4 ;  /* 0x0000000405057221 */ /* 0x000fc80000000000 */
[----:B------:R-:W-:-:S07]  /*3bf0*/  IMAD.MOV.U32 R16, RZ, RZ, R5 ;  /* 0x000000ffff107224 */ /* 0x000fce00078e0005 */
[----:B------:R-:W-:Y:S05]  /*3c00*/  WARPSYNC.COLLECTIVE R15, `(.L_x_53) ;  /* 0x000000000f087348 */ /* 0x000fea0003c00000 */
[----:B------:R0:W1:Y:S02]  /*3c10*/  SHFL.BFLY P0, R14, R16, R17, R18 ;  /* 0x0c000011100e7389 */ /* 0x0000640000000012 */
[----:B01----:R-:W-:Y:S05]  /*3c20*/  ENDCOLLECTIVE ;  /* 0x000000000000791b */ /* 0x003fea0003800000 */
.L_x_53:
[----:B------:R-:W-:Y:S01]  /*3c30*/  HFMA2 R17, -RZ, RZ, 0, 2.384185791015625e-07 ;  /* 0x00000004ff117431 */ /* 0x000fe200000001ff */
[----:B------:R-:W-:-:S05]  /*3c40*/  MOV R10, R14 ;  /* 0x0000000e000a7202 */ /* 0x000fca0000000f00 */
[----:B------:R-:W-:-:S04]  /*3c50*/  FADD R10, R5, R10 ;  /* 0x0000000a050a7221 */ /* 0x000fc80000000000 */
[----:B------:R-:W-:-:S07]  /*3c60*/  IMAD.MOV.U32 R16, RZ, RZ, R10 ;  /* 0x000000ffff107224 */ /* 0x000fce00078e000a */
[----:B------:R-:W-:Y:S05]  /*3c70*/  WARPSYNC.COLLECTIVE R15, `(.L_x_54) ;  /* 0x000000000f087348 */ /* 0x000fea0003c00000 */
[----:B------:R0:W1:Y:S02]  /*3c80*/  SHFL.BFLY P0, R14, R16, R17, R18 ;  /* 0x0c000011100e7389 */ /* 0x0000640000000012 */
[----:B01----:R-:W-:Y:S05]  /*3c90*/  ENDCOLLECTIVE ;  /* 0x000000000000791b */ /* 0x003fea0003800000 */
.L_x_54:
[----:B------:R-:W-:Y:S01]  /*3ca0*/  HFMA2 R17, -RZ, RZ, 0, 1.1920928955078125e-07 ;  /* 0x00000002ff117431 */ /* 0x000fe200000001ff */
[----:B------:R-:W-:-:S05]  /*3cb0*/  MOV R7, R14 ;  /* 0x0000000e00077202 */ /* 0x000fca0000000f00 */
[----:B------:R-:W-:-:S04]  /*3cc0*/  FADD R7, R10, R7 ;  /* 0x000000070a077221 */ /* 0x000fc80000000000 */
[----:B------:R-:W-:-:S07]  /*3cd0*/  IMAD.MOV.U32 R16, RZ, RZ, R7 ;  /* 0x000000ffff107224 */ /* 0x000fce00078e0007 */
[----:B------:R-:W-:Y:S05]  /*3ce0*/  WARPSYNC.COLLECTIVE R15, `(.L_x_55) ;  /* 0x000000000f087348 */ /* 0x000fea0003c00000 */
[----:B------:R0:W1:Y:S02]  /*3cf0*/  SHFL.BFLY P0, R14, R16, R17, R18 ;  /* 0x0c000011100e7389 */ /* 0x0000640000000012 */
[----:B01----:R-:W-:Y:S05]  /*3d00*/  ENDCOLLECTIVE ;  /* 0x000000000000791b */ /* 0x003fea0003800000 */
.L_x_55:
[----:B------:R-:W-:Y:S01]  /*3d10*/  HFMA2 R17, -RZ, RZ, 0, 5.9604644775390625e-08 ;  /* 0x00000001ff117431 */ /* 0x000fe200000001ff */
[----:B------:R-:W-:-:S05]  /*3d20*/  MOV R12, R14 ;  /* 0x0000000e000c7202 */ /* 0x000fca0000000f00 */
[----:B------:R-:W-:-:S04]  /*3d30*/  FADD R12, R7, R12 ;  /* 0x0000000c070c7221 */ /* 0x000fc80000000000 */
[----:B------:R-:W-:-:S07]  /*3d40*/  IMAD.MOV.U32 R16, RZ, RZ, R12 ;  /* 0x000000ffff107224 */ /* 0x000fce00078e000c */
[----:B------:R-:W-:Y:S05]  /*3d50*/  WARPSYNC.COLLECTIVE R15, `(.L_x_56) ;  /* 0x000000000f087348 */ /* 0x000fea0003c00000 */
[----:B------:R0:W1:Y:S02]  /*3d60*/  SHFL.BFLY P0, R14, R16, R17, R18 ;  /* 0x0c000011100e7389 */ /* 0x0000640000000012 */
[----:B01----:R-:W-:Y:S05]  /*3d70*/  ENDCOLLECTIVE ;  /* 0x000000000000791b */ /* 0x003fea0003800000 */
.L_x_56:
[----:B------:R-:W-:Y:S01]  /*3d80*/  MOV R9, R14 ;  /* 0x0000000e00097202 */ /* 0x000fe20000000f00 */
[----:B------:R-:W-:Y:S06]  /*3d90*/  BRA `(.L_x_57) ;  /* 0xffffffe800807947 */ /* 0x000fec000383ffff */
        .weak           $__internal_0_$__cuda_sm3x_div_rn_noftz_f32_slowpath
        .type           $__internal_0_$__cuda_sm3x_div_rn_noftz_f32_slowpath,@function
        .size           $__internal_0_$__cuda_sm3x_div_rn_noftz_f32_slowpath,(.L_x_70 - $__internal_0_$__cuda_sm3x_div_rn_noftz_f32_slowpath)
$__internal_0_$__cuda_sm3x_div_rn_noftz_f32_slowpath:
[--C-:B------:R-:W-:Y:S01]  /*3da0*/  SHF.R.U32.HI R11, RZ, 0x17, R5.reuse ;  /* 0x00000017ff0b7819 */ /* 0x100fe20000011605 */
[----:B------:R-:W-:Y:S01]  /*3db0*/  BSSY.RECONVERGENT B3, `(.L_x_58) ;  /* 0x0000064000037945 */ /* 0x000fe20003800200 */
[----:B------:R-:W-:Y:S01]  /*3dc0*/  SHF.R.U32.HI R9, RZ, 0x17, R4 ;  /* 0x00000017ff097819 */ /* 0x000fe20000011604 */
[----:B------:R-:W-:Y:S01]  /*3dd0*/  IMAD.MOV.U32 R13, RZ, RZ, R5 ;  /* 0x000000ffff0d7224 */ /* 0x000fe200078e0005 */
[----:B------:R-:W-:Y:S02]  /*3de0*/  LOP3.LUT R11, R11, 0xff, RZ, 0xc0, !PT ;  /* 0x000000ff0b0b7812 */ /* 0x000fe400078ec0ff */
[----:B------:R-:W-:Y:S02]  /*3df0*/  LOP3.LUT R16, R9, 0xff, RZ, 0xc0, !PT ;  /* 0x000000ff09107812 */ /* 0x000fe400078ec0ff */
[----:B------:R-:W-:Y:S01]  /*3e00*/  MOV R12, R4 ;  /* 0x00000004000c7202 */ /* 0x000fe20000000f00 */
[----:B------:R-:W-:Y:S01]  /*3e10*/  VIADD R14, R11, 0xffffffff ;  /* 0xffffffff0b0e7836 */ /* 0x000fe20000000000 */
[----:B------:R-:W-:-:S04]  /*3e20*/  IADD3 R15, PT, PT, R16, -0x1, RZ ;  /* 0xffffffff100f7810 */ /* 0x000fc80007ffe0ff */
[----:B------:R-:W-:-:S04]  /*3e30*/  ISETP.GT.U32.AND P0, PT, R14, 0xfd, PT ;  /* 0x000000fd0e00780c */ /* 0x000fc80003f04070 */
[----:B------:R-:W-:-:S13]  /*3e40*/  ISETP.GT.U32.OR P0, PT, R15, 0xfd, P0 ;  /* 0x000000fd0f00780c */ /* 0x000fda0000704470 */
[----:B------:R-:W-:Y:S01]  /*3e50*/  @!P0 MOV R9, RZ ;  /* 0x000000ff00098202 */ /* 0x000fe20000000f00 */
[----:B------:R-:W-:Y:S06]  /*3e60*/  @!P0 BRA `(.L_x_59) ;  /* 0x00000000005c8947 */ /* 0x000fec0003800000 */
[----:B------:R-:W-:Y:S02]  /*3e70*/  FSETP.GTU.FTZ.AND P2, PT, |R5|, +INF , PT ;  /* 0x7f8000000500780b */ /* 0x000fe40003f5c200 */
[----:B------:R-:W-:-:S04]  /*3e80*/  FSETP.GTU.FTZ.AND P0, PT, |R4|, +INF , PT ;  /* 0x7f8000000400780b */ /* 0x000fc80003f1c200 */
[----:B------:R-:W-:-:S13]  /*3e90*/  PLOP3.LUT P0, PT, P0, P2, PT, 0xf8, 0x8f ;  /* 0x00000000008f781c */ /* 0x000fda0000705f70 */
[----:B------:R-:W-:Y:S05]  /*3ea0*/  @P0 BRA `(.L_x_60) ;  /* 0x00000004004c0947 */ /* 0x000fea0003800000 */
[----:B------:R-:W-:-:S13]  /*3eb0*/  LOP3.LUT P0, RZ, R13, 0x7fffffff, R12, 0xc8, !PT ;  /* 0x7fffffff0dff7812 */ /* 0x000fda000780c80c */
[----:B------:R-:W-:Y:S05]  /*3ec0*/  @!P0 BRA `(.L_x_61) ;  /* 0x00000004003c8947 */ /* 0x000fea0003800000 */
[C---:B------:R-:W-:Y:S02]  /*3ed0*/  FSETP.NEU.FTZ.AND P3, PT, |R4|.reuse, +INF , PT ;  /* 0x7f8000000400780b */ /* 0x040fe40003f7d200 */
[----:B------:R-:W-:Y:S02]  /*3ee0*/  FSETP.NEU.FTZ.AND P2, PT, |R5|, +INF , PT ;  /* 0x7f8000000500780b */ /* 0x000fe40003f5d200 */
[----:B------:R-:W-:-:S11]  /*3ef0*/  FSETP.NEU.FTZ.AND P0, PT, |R4|, +INF , PT ;  /* 0x7f8000000400780b */ /* 0x000fd60003f1d200 */
[----:B------:R-:W-:Y:S05]  /*3f00*/  @!P2 BRA !P3, `(.L_x_61) ;  /* 0x00000004002ca947 */ /* 0x000fea0005800000 */
[----:B------:R-:W-:-:S04]  /*3f10*/  LOP3.LUT P3, RZ, R12, 0x7fffffff, RZ, 0xc0, !PT ;  /* 0x7fffffff0cff7812 */ /* 0x000fc8000786c0ff */
[----:B------:R-:W-:-:S13]  /*3f20*/  PLOP3.LUT P2, PT, P2, P3, PT, 0x2f, 0xf2 ;  /* 0x0000000000f2781c */ /* 0x000fda0001746577 */
[----:B------:R-:W-:Y:S05]  /*3f30*/  @P2 BRA `(.L_x_62) ;  /* 0x0000000400182947 */ /* 0x000fea0003800000 */
[----:B------:R-:W-:-:S04]  /*3f40*/  LOP3.LUT P2, RZ, R13, 0x7fffffff, RZ, 0xc0, !PT ;  /* 0x7fffffff0dff7812 */ /* 0x000fc8000784c0ff */
[----:B------:R-:W-:-:S13]  /*3f50*/  PLOP3.LUT P0, PT, P0, P2, PT, 0x2f, 0xf2 ;  /* 0x0000000000f2781c */ /* 0x000fda0000704577 */
[----:B------:R-:W-:Y:S05]  /*3f60*/  @P0 BRA `(.L_x_63) ;  /* 0x0000000400000947 */ /* 0x000fea0003800000 */
[----:B------:R-:W-:Y:S02]  /*3f70*/  ISETP.GE.AND P0, PT, R15, RZ, PT ;  /* 0x000000ff0f00720c */ /* 0x000fe40003f06270 */
[----:B------:R-:W-:-:S11]  /*3f80*/  ISETP.GE.AND P2, PT, R14, RZ, PT ;  /* 0x000000ff0e00720c */ /* 0x000fd60003f46270 */
[----:B------:R-:W-:Y:S01]  /*3f90*/  @P0 MOV R9, RZ ;  /* 0x000000ff00090202 */ /* 0x000fe20000000f00 */
[----:B------:R-:W-:Y:S02]  /*3fa0*/  @!P0 IMAD.MOV.U32 R9, RZ, RZ, -0x40 ;  /* 0xffffffc0ff098424 */ /* 0x000fe400078e00ff */
[----:B------:R-:W-:Y:S01]  /*3fb0*/  @!P0 FFMA R12, R4, 1.84467440737095516160e+19, RZ ;  /* 0x5f800000040c8823 */ /* 0x000fe200000000ff */
[----:B------:R-:W-:Y:S02]  /*3fc0*/  @!P2 FFMA R13, R5, 1.84467440737095516160e+19, RZ ;  /* 0x5f800000050da823 */ /* 0x000fe400000000ff */
[----:B------:R-:W-:-:S07]  /*3fd0*/  @!P2 IADD3 R9, PT, PT, R9, 0x40, RZ ;  /* 0x000000400909a810 */ /* 0x000fce0007ffe0ff */
.L_x_59:
[----:B------:R-:W-:Y:S01]  /*3fe0*/  LEA R4, R11, 0xc0800000, 0x17 ;  /* 0xc08000000b047811 */ /* 0x000fe200078eb8ff */
[----:B------:R-:W-:Y:S03]  /*3ff0*/  BSSY.RECONVERGENT B4, `(.L_x_64) ;  /* 0x0000036000047945 */ /* 0x000fe60003800200 */
[----:B------:R-:W-:Y:S01]  /*4000*/  IADD3 R14, PT, PT, -R4, R13, RZ ;  /* 0x0000000d040e7210 */ /* 0x000fe20007ffe1ff */
[----:B------:R-:W-:-:S03]  /*4010*/  VIADD R13, R16, 0xffffff81 ;  /* 0xffffff81100d7836 */ /* 0x000fc60000000000 */
[----:B------:R-:W0:Y:S01]  /*4020*/  MUFU.RCP R15, R14 ;  /* 0x0000000e000f7308 */ /* 0x000e220000001000 */
[----:B------:R-:W-:Y:S01]  /*4030*/  FADD.FTZ R17, -R14, -RZ ;  /* 0x800000ff0e117221 */ /* 0x000fe20000010100 */
[----:B------:R-:W-:-:S03]  /*4040*/  IMAD R4, R13, -0x800000, R12 ;  /* 0xff8000000d047824 */ /* 0x000fc600078e020c */
[----:B0-----:R-:W-:-:S04]  /*4050*/  FFMA R16, R15, R17, 1 ;  /* 0x3f8000000f107423 */ /* 0x001fc80000000011 */
[----:B------:R-:W-:-:S04]  /*4060*/  FFMA R19, R15, R16, R15 ;  /* 0x000000100f137223 */ /* 0x000fc8000000000f */
[----:B------:R-:W-:-:S04]  /*4070*/  FFMA R12, R4, R19, RZ ;  /* 0x00000013040c7223 */ /* 0x000fc800000000ff */
[----:B------:R-:W-:-:S04]  /*4080*/  FFMA R15, R17, R12, R4 ;  /* 0x0000000c110f7223 */ /* 0x000fc80000000004 */
[----:B------:R-:W-:Y:S01]  /*4090*/  FFMA R16, R19, R15, R12 ;  /* 0x0000000f13107223 */ /* 0x000fe2000000000c */
[----:B------:R-:W-:-:S03]  /*40a0*/  IADD3 R12, PT, PT, R13, 0x7f, -R11 ;  /* 0x0000007f0d0c7810 */ /* 0x000fc60007ffe80b */
[----:B------:R-:W-:Y:S01]  /*40b0*/  FFMA R17, R17, R16, R4 ;  /* 0x0000001011117223 */ /* 0x000fe20000000004 */
[----:B------:R-:W-:-:S03]  /*40c0*/  IADD3 R12, PT, PT, R12, R9, RZ ;  /* 0x000000090c0c7210 */ /* 0x000fc60007ffe0ff */
[----:B------:R-:W-:-:S05]  /*40d0*/  FFMA R4, R19, R17, R16 ;  /* 0x0000001113047223 */ /* 0x000fca0000000010 */
[----:B------:R-:W-:-:S04]  /*40e0*/  SHF.R.U32.HI R11, RZ, 0x17, R4 ;  /* 0x00000017ff0b7819 */ /* 0x000fc80000011604 */
[----:B------:R-:W-:-:S04]  /*40f0*/  LOP3.LUT R11, R11, 0xff, RZ, 0xc0, !PT ;  /* 0x000000ff0b0b7812 */ /* 0x000fc800078ec0ff */
[----:B------:R-:W-:-:S05]  /*4100*/  IADD3 R13, PT, PT, R11, R12, RZ ;  /* 0x0000000c0b0d7210 */ /* 0x000fca0007ffe0ff */
[----:B------:R-:W-:-:S05]  /*4110*/  VIADD R9, R13, 0xffffffff ;  /* 0xffffffff0d097836 */ /* 0x000fca0000000000 */
[----:B------:R-:W-:-:S13]  /*4120*/  ISETP.GE.U32.AND P0, PT, R9, 0xfe, PT ;  /* 0x000000fe0900780c */ /* 0x000fda0003f06070 */
[----:B------:R-:W-:Y:S05]  /*4130*/  @!P0 BRA `(.L_x_65) ;  /* 0x0000000000808947 */ /* 0x000fea0003800000 */
[----:B------:R-:W-:-:S13]  /*4140*/  ISETP.GT.AND P0, PT, R13, 0xfe, PT ;  /* 0x000000fe0d00780c */ /* 0x000fda0003f04270 */
[----:B------:R-:W-:Y:S05]  /*4150*/  @P0 BRA `(.L_x_66) ;  /* 0x00000000006c0947 */ /* 0x000fea0003800000 */
[----:B------:R-:W-:-:S13]  /*4160*/  ISETP.GE.AND P0, PT, R13, 0x1, PT ;  /* 0x000000010d00780c */ /* 0x000fda0003f06270 */
[----:B------:R-:W-:Y:S05]  /*4170*/  @P0 BRA `(.L_x_67) ;  /* 0x0000000000740947 */ /* 0x000fea0003800000 */
[----:B------:R-:W-:Y:S02]  /*4180*/  ISETP.GE.AND P0, PT, R13, -0x18, PT ;  /* 0xffffffe80d00780c */ /* 0x000fe40003f06270 */
[----:B------:R-:W-:-:S11]  /*4190*/  LOP3.LUT R4, R4, 0x80000000, RZ, 0xc0, !PT ;  /* 0x8000000004047812 */ /* 0x000fd600078ec0ff */
[----:B------:R-:W-:Y:S05]  /*41a0*/  @!P0 BRA `(.L_x_67) ;  /* 0x0000000000688947 */ /* 0x000fea0003800000 */
[-CC-:B------:R-:W-:Y:S01]  /*41b0*/  FFMA.RZ R9, R19, R17.reuse, R16.reuse ;  /* 0x0000001113097223 */ /* 0x180fe2000000c010 */
[----:B------:R-:W-:Y:S01]  /*41c0*/  IADD3 R14, PT, PT, R13, 0x20, RZ ;  /* 0x000000200d0e7810 */ /* 0x000fe20007ffe0ff */
[-CC-:B------:R-:W-:Y:S01]  /*41d0*/  FFMA.RM R12, R19, R17.reuse, R16.reuse ;  /* 0x00000011130c7223 */ /* 0x180fe20000004010 */
[----:B------:R-:W-:Y:S02]  /*41e0*/  ISETP.NE.AND P3, PT, R13, RZ, PT ;  /* 0x000000ff0d00720c */ /* 0x000fe40003f65270 */
[----:B------:R-:W-:Y:S01]  /*41f0*/  LOP3.LUT R11, R9, 0x7fffff, RZ, 0xc0, !PT ;  /* 0x007fffff090b7812 */ /* 0x000fe200078ec0ff */
[----:B------:R-:W-:Y:S01]  /*4200*/  FFMA.RP R9, R19, R17, R16 ;  /* 0x0000001113097223 */ /* 0x000fe20000008010 */
[----:B------:R-:W-:Y:S02]  /*4210*/  ISETP.NE.AND P2, PT, R13, RZ, PT ;  /* 0x000000ff0d00720c */ /* 0x000fe40003f45270 */
[----:B------:R-:W-:Y:S02]  /*4220*/  LOP3.LUT R11, R11, 0x800000, RZ, 0xfc, !PT ;  /* 0x008000000b0b7812 */ /* 0x000fe400078efcff */
[----:B------:R-:W-:-:S02]  /*4230*/  IADD3 R13, PT, PT, -R13, RZ, RZ ;  /* 0x000000ff0d0d7210 */ /* 0x000fc40007ffe1ff */
[----:B------:R-:W-:Y:S02]  /*4240*/  SHF.L.U32 R14, R11, R14, RZ ;  /* 0x0000000e0b0e7219 */ /* 0x000fe400000006ff */
[----:B------:R-:W-:Y:S02]  /*4250*/  FSETP.NEU.FTZ.AND P0, PT, R9, R12, PT ;  /* 0x0000000c0900720b */ /* 0x000fe40003f1d000 */
[----:B------:R-:W-:Y:S02]  /*4260*/  SEL R12, R13, RZ, P3 ;  /* 0x000000ff0d0c7207 */ /* 0x000fe40001800000 */
[----:B------:R-:W-:Y:S02]  /*4270*/  ISETP.NE.AND P2, PT, R14, RZ, P2 ;  /* 0x000000ff0e00720c */ /* 0x000fe40001745270 */
[----:B------:R-:W-:Y:S02]  /*4280*/  SHF.R.U32.HI R12, RZ, R12, R11 ;  /* 0x0000000cff0c7219 */ /* 0x000fe4000001160b */
[----:B------:R-:W-:-:S02]  /*4290*/  PLOP3.LUT P0, PT, P0, P2, PT, 0xf8, 0x8f ;  /* 0x00000000008f781c */ /* 0x000fc40000705f70 */
[----:B------:R-:W-:Y:S02]  /*42a0*/  SHF.R.U32.HI R14, RZ, 0x1, R12 ;  /* 0x00000001ff0e7819 */ /* 0x000fe4000001160c */
[----:B------:R-:W-:-:S04]  /*42b0*/  SEL R9, RZ, 0x1, !P0 ;  /* 0x00000001ff097807 */ /* 0x000fc80004000000 */
[----:B------:R-:W-:-:S04]  /*42c0*/  LOP3.LUT R9, R9, 0x1, R14, 0xf8, !PT ;  /* 0x0000000109097812 */ /* 0x000fc800078ef80e */
[----:B------:R-:W-:-:S05]  /*42d0*/  LOP3.LUT R9, R9, R12, RZ, 0xc0, !PT ;  /* 0x0000000c09097212 */ /* 0x000fca00078ec0ff */
[----:B------:R-:W-:-:S05]  /*42e0*/  IMAD.IADD R9, R14, 0x1, R9 ;  /* 0x000000010e097824 */ /* 0x000fca00078e0209 */
[----:B------:R-:W-:Y:S01]  /*42f0*/  LOP3.LUT R4, R9, R4, RZ, 0xfc, !PT ;  /* 0x0000000409047212 */ /* 0x000fe200078efcff */
[----:B------:R-:W-:Y:S06]  /*4300*/  BRA `(.L_x_67) ;  /* 0x0000000000107947 */ /* 0x000fec0003800000 */
.L_x_66:
[----:B------:R-:W-:-:S04]  /*4310*/  LOP3.LUT R4, R4, 0x80000000, RZ, 0xc0, !PT ;  /* 0x8000000004047812 */ /* 0x000fc800078ec0ff */
[----:B------:R-:W-:Y:S01]  /*4320*/  LOP3.LUT R4, R4, 0x7f800000, RZ, 0xfc, !PT ;  /* 0x7f80000004047812 */ /* 0x000fe200078efcff */
[----:B------:R-:W-:Y:S06]  /*4330*/  BRA `(.L_x_67) ;  /* 0x0000000000047947 */ /* 0x000fec0003800000 */
.L_x_65:
[----:B------:R-:W-:-:S07]  /*4340*/  LEA R4, R12, R4, 0x17 ;  /* 0x000000040c047211 */ /* 0x000fce00078eb8ff */
.L_x_67:
[----:B------:R-:W-:Y:S05]  /*4350*/  BSYNC.RECONVERGENT B4 ;  /* 0x0000000000047941 */ /* 0x000fea0003800200 */
.L_x_64:
[----:B------:R-:W-:Y:S05]  /*4360*/  BRA `(.L_x_68) ;  /* 0x0000000000207947 */ /* 0x000fea0003800000 */
.L_x_63:
[----:B------:R-:W-:-:S04]  /*4370*/  LOP3.LUT R4, R13, 0x80000000, R12, 0x48, !PT ;  /* 0x800000000d047812 */ /* 0x000fc800078e480c */
[----:B------:R-:W-:Y:S01]  /*4380*/  LOP3.LUT R4, R4, 0x7f800000, RZ, 0xfc, !PT ;  /* 0x7f80000004047812 */ /* 0x000fe200078efcff */
[----:B------:R-:W-:Y:S06]  /*4390*/  BRA `(.L_x_68) ;  /* 0x0000000000147947 */ /* 0x000fec0003800000 */
.L_x_62:
[----:B------:R-:W-:Y:S01]  /*43a0*/  LOP3.LUT R4, R13, 0x80000000, R12, 0x48, !PT ;  /* 0x800000000d047812 */ /* 0x000fe200078e480c */
[----:B------:R-:W-:Y:S06]  /*43b0*/  BRA `(.L_x_68) ;  /* 0x00000000000c7947 */ /* 0x000fec0003800000 */
.L_x_61:
[----:B------:R-:W0:Y:S01]  /*43c0*/  MUFU.RSQ R4, -QNAN ;  /* 0xffc0000000047908 */ /* 0x000e220000001400 */
[----:B------:R-:W-:Y:S05]  /*43d0*/  BRA `(.L_x_68) ;  /* 0x0000000000047947 */ /* 0x000fea0003800000 */
.L_x_60:
[----:B------:R-:W-:-:S07]  /*43e0*/  FADD.FTZ R4, R4, R5 ;  /* 0x0000000504047221 */ /* 0x000fce0000010000 */
.L_x_68:
[----:B------:R-:W-:Y:S05]  /*43f0*/  BSYNC.RECONVERGENT B3 ;  /* 0x0000000000037941 */ /* 0x000fea0003800200 */
.L_x_58:
[----:B------:R-:W-:-:S04]  /*4400*/  HFMA2 R11, -RZ, RZ, 0, 0 ;  /* 0x00000000ff0b7431 */ /* 0x000fc800000001ff */
[----:B0-----:R-:W-:Y:S05]  /*4410*/  RET.REL.NODEC R10 `(_Z30attention_fwd_bf16_wmma_simplePK13__nv_bfloat16S1_S1_PS_iiiiif) ;  /* 0xffffffb80af87950 */ /* 0x001fea0003c3ffff */
.L_x_69:
[----:B------:R-:W-:-:S00]  /*4420*/  BRA `(.L_x_69) ;  /* 0xfffffffc00fc7947 */ /* 0x000fc0000383ffff */
[----:B------:R-:W-:-:S00]  /*4430*/  NOP ;  /* 0x0000000000007918 */ /* 0x000fc00000000000 */
        /* <DEDUP_REMOVED lines=12> */
.L_x_70:


//--------------------- .nv.shared._Z30attention_fwd_bf16_wmma_simplePK13__nv_bfloat16S1_S1_PS_iiiiif --------------------------
	.section	.nv.shared._Z30attention_fwd_bf16_wmma_simplePK13__nv_bfloat16S1_S1_PS_iiiiif,"aw",@nobits
	.sectionflags	@""
	.align	16
	.zero		1024


//--------------------- .nv.shared.reserved.0     --------------------------
	.section	.nv.shared.reserved.0,"aw",@nobits
	.weak		__nv_reservedSMEM_offset_0_alias
	.size		__nv_reservedSMEM_offset_0_alias, 0, 64
	.other		__nv_reservedSMEM_offset_0_alias,@"STO_CUDA_RESERVED_SHARED STV_DEFAULT"
__nv_reservedSMEM_offset_0_alias:
	.zero		0
	.zero		64


//--------------------- .nv.constant0._Z30attention_fwd_bf16_wmma_simplePK13__nv_bfloat16S1_S1_PS_iiiiif --------------------------
	.section	.nv.constant0._Z30attention_fwd_bf16_wmma_simplePK13__nv_bfloat16S1_S1_PS_iiiiif,"a",@progbits
	.sectionflags	@""
	.align	4
.nv.constant0._Z30attention_fwd_bf16_wmma_simplePK13__nv_bfloat16S1_S1_PS_iiiiif:
	.zero		952


//--------------------- SYMBOLS --------------------------

	.type		.nv.reservedSmem.offset0,@object
	.size		.nv.reservedSmem.offset0,0x4
	.type		.nv.reservedSmem.cap,@object
	.size		.nv.reservedSmem.cap,0x4
